	.target	sm_90a

	.elftype	@"ET_EXEC"


//--------------------- .note.nv.tkinfo           --------------------------
	.section	.note.nv.tkinfo,"",@"SHT_NOTE"
	.sectionflags	@"SHF_NOTE_NV_TKINFO"
	.tkinfo
        /*0018*/ 	.word	0x00000002
        /*0030*/ 	.string	""
        /*0030*/ 	.string	"ptxas"
        /*0030*/ 	.string	"Cuda compilation tools, release 13.0, V13.0.88"
        /*0030*/ 	.string	"Build cuda_13.0.r13.0/compiler.36424714_0"
        /*0030*/ 	.string	"-arch sm_90a -m 64 "



//--------------------- .note.nv.cuinfo           --------------------------
	.section	.note.nv.cuinfo,"",@"SHT_NOTE"
	.sectionflags	@"SHF_NOTE_NV_CUINFO"
        /*0018*/ 	.short	0x0002
        /*001a*/ 	.short	0x005a
        /*001c*/ 	.short	0x0082
	.zero		2


//--------------------- .nv.info                  --------------------------
	.section	.nv.info,"",@"SHT_CUDA_INFO"
	.align	4


	//----- nvinfo : EIATTR_REGCOUNT
	.align		4
        /*0000*/ 	.byte	0x04, 0x2f
        /*0002*/ 	.short	(.L_12 - .L_11)
	.align		4
.L_11:
        /*0004*/ 	.word	index@(_ZN7cutlass13device_kernelINS_4gemm6kernel13GemmUniversalIN4cute5tupleIJiiiiEEENS1_10collective13CollectiveMmaINS1_37MainloopSm90TmaGmmaWarpSpecializedFP8ILi5ENS5_IJNS4_1CILi1EEENSA_ILi2EEESB_EEENS1_35KernelTmaWarpSpecializedCooperativeEEENS5_IJNSA_ILi256EEENSA_ILi128EEENSA_ILi64EEEEEENS_12float_e4m3_tENS5_IJlSB_lEEESK_SL_NS4_8TiledMMAINS4_8MMA_AtomIJNS4_4SM904GMMA31MMA_64x128x32_F32E4M3E4M3_SS_TNILNSP_7ScaleInE1ELSR_1EEEEEENS4_6LayoutINS5_IJSC_SB_SB_EEENS5_IJSB_NSA_ILi0EEESW_EEEEENS5_IJNS4_10UnderscoreESZ_SZ_EEEEENS4_23SM90_TMA_LOAD_MULTICASTENS4_14ComposedLayoutINS4_7SwizzleILi2ELi4ELi3EEENS4_18smem_ptr_flag_bitsILi8EEENSU_INS5_IJNSA_ILi8EEESI_EEENS5_IJSI_SB_EEEEEEEvNS4_8identityENS4_13SM90_TMA_LOADES1C_vS1D_EENS_8epilogue10collective6detail29Sm90TmaWarpSpecializedAdapterINS1H_15DefaultEpilogueISK_SL_SL_NS1G_6thread17LinearCombinationISK_Li1EffLNS1L_9ScaleType4KindE0ELNS_15FloatRoundStyleE2ESK_EENS1_15EpilogueDefaultEEEEEvvEEEEvNT_6ParamsE)
        /*0008*/ 	.word	0x000000a8


	//----- nvinfo : EIATTR_FRAME_SIZE
	.align		4
.L_12:
        /*000c*/ 	.byte	0x04, 0x11
        /*000e*/ 	.short	(.L_14 - .L_13)
	.align		4
.L_13:
        /*0010*/ 	.word	index@(_ZN7cutlass13device_kernelINS_4gemm6kernel13GemmUniversalIN4cute5tupleIJiiiiEEENS1_10collective13CollectiveMmaINS1_37MainloopSm90TmaGmmaWarpSpecializedFP8ILi5ENS5_IJNS4_1CILi1EEENSA_ILi2EEESB_EEENS1_35KernelTmaWarpSpecializedCooperativeEEENS5_IJNSA_ILi256EEENSA_ILi128EEENSA_ILi64EEEEEENS_12float_e4m3_tENS5_IJlSB_lEEESK_SL_NS4_8TiledMMAINS4_8MMA_AtomIJNS4_4SM904GMMA31MMA_64x128x32_F32E4M3E4M3_SS_TNILNSP_7ScaleInE1ELSR_1EEEEEENS4_6LayoutINS5_IJSC_SB_SB_EEENS5_IJSB_NSA_ILi0EEESW_EEEEENS5_IJNS4_10UnderscoreESZ_SZ_EEEEENS4_23SM90_TMA_LOAD_MULTICASTENS4_14ComposedLayoutINS4_7SwizzleILi2ELi4ELi3EEENS4_18smem_ptr_flag_bitsILi8EEENSU_INS5_IJNSA_ILi8EEESI_EEENS5_IJSI_SB_EEEEEEEvNS4_8identityENS4_13SM90_TMA_LOADES1C_vS1D_EENS_8epilogue10collective6detail29Sm90TmaWarpSpecializedAdapterINS1H_15DefaultEpilogueISK_SL_SL_NS1G_6thread17LinearCombinationISK_Li1EffLNS1L_9ScaleType4KindE0ELNS_15FloatRoundStyleE2ESK_EENS1_15EpilogueDefaultEEEEEvvEEEEvNT_6ParamsE)
        /*0014*/ 	.word	0x00000100


	//----- nvinfo : EIATTR_MIN_STACK_SIZE
	.align		4
.L_14:
        /*0018*/ 	.byte	0x04, 0x12
        /*001a*/ 	.short	(.L_16 - .L_15)
	.align		4
.L_15:
        /*001c*/ 	.word	index@(_ZN7cutlass13device_kernelINS_4gemm6kernel13GemmUniversalIN4cute5tupleIJiiiiEEENS1_10collective13CollectiveMmaINS1_37MainloopSm90TmaGmmaWarpSpecializedFP8ILi5ENS5_IJNS4_1CILi1EEENSA_ILi2EEESB_EEENS1_35KernelTmaWarpSpecializedCooperativeEEENS5_IJNSA_ILi256EEENSA_ILi128EEENSA_ILi64EEEEEENS_12float_e4m3_tENS5_IJlSB_lEEESK_SL_NS4_8TiledMMAINS4_8MMA_AtomIJNS4_4SM904GMMA31MMA_64x128x32_F32E4M3E4M3_SS_TNILNSP_7ScaleInE1ELSR_1EEEEEENS4_6LayoutINS5_IJSC_SB_SB_EEENS5_IJSB_NSA_ILi0EEESW_EEEEENS5_IJNS4_10UnderscoreESZ_SZ_EEEEENS4_23SM90_TMA_LOAD_MULTICASTENS4_14ComposedLayoutINS4_7SwizzleILi2ELi4ELi3EEENS4_18smem_ptr_flag_bitsILi8EEENSU_INS5_IJNSA_ILi8EEESI_EEENS5_IJSI_SB_EEEEEEEvNS4_8identityENS4_13SM90_TMA_LOADES1C_vS1D_EENS_8epilogue10collective6detail29Sm90TmaWarpSpecializedAdapterINS1H_15DefaultEpilogueISK_SL_SL_NS1G_6thread17LinearCombinationISK_Li1EffLNS1L_9ScaleType4KindE0ELNS_15FloatRoundStyleE2ESK_EENS1_15EpilogueDefaultEEEEEvvEEEEvNT_6ParamsE)
        /*0020*/ 	.word	0x00000100
.L_16:


//--------------------- .nv.compat                --------------------------
	.section	.nv.compat,"",@"SHT_CUDA_COMPAT_INFO"
	.align	4
        /*0000*/ 	.byte	0x02, 0x09, 0x01, 0x00, 0x02, 0x02, 0x04, 0x00, 0x02, 0x05, 0x05, 0x00, 0x03, 0x07, 0x01, 0x01
        /*0010*/ 	.byte	0x02, 0x03, 0x01, 0x00, 0x02, 0x06, 0x01, 0x00, 0x04, 0x0b, 0x08, 0x00, 0x00, 0x00, 0x00, 0x00
        /*0020*/ 	.byte	0x00, 0x00, 0x00, 0x00


//--------------------- .nv.info._ZN7cutlass13device_kernelINS_4gemm6kernel13GemmUniversalIN4cute5tupleIJiiiiEEENS1_10collective13CollectiveMmaINS1_37MainloopSm90TmaGmmaWarpSpecializedFP8ILi5ENS5_IJNS4_1CILi1EEENSA_ILi2EEESB_EEENS1_35KernelTmaWarpSpecializedCooperativeEEENS5_IJNSA_ILi256EEENSA_ILi128EEENSA_ILi64EEEEEENS_12float_e4m3_tENS5_IJlSB_lEEESK_SL_NS4_8TiledMMAINS4_8MMA_AtomIJNS4_4SM904GMMA31MMA_64x128x32_F32E4M3E4M3_SS_TNILNSP_7ScaleInE1ELSR_1EEEEEENS4_6LayoutINS5_IJSC_SB_SB_EEENS5_IJSB_NSA_ILi0EEESW_EEEEENS5_IJNS4_10UnderscoreESZ_SZ_EEEEENS4_23SM90_TMA_LOAD_MULTICASTENS4_14ComposedLayoutINS4_7SwizzleILi2ELi4ELi3EEENS4_18smem_ptr_flag_bitsILi8EEENSU_INS5_IJNSA_ILi8EEESI_EEENS5_IJSI_SB_EEEEEEEvNS4_8identityENS4_13SM90_TMA_LOADES1C_vS1D_EENS_8epilogue10collective6detail29Sm90TmaWarpSpecializedAdapterINS1H_15DefaultEpilogueISK_SL_SL_NS1G_6thread17LinearCombinationISK_Li1EffLNS1L_9ScaleType4KindE0ELNS_15FloatRoundStyleE2ESK_EENS1_15EpilogueDefaultEEEEEvvEEEEvNT_6ParamsE --------------------------
	.section	.nv.info._ZN7cutlass13device_kernelINS_4gemm6kernel13GemmUniversalIN4cute5tupleIJiiiiEEENS1_10collective13CollectiveMmaINS1_37MainloopSm90TmaGmmaWarpSpecializedFP8ILi5ENS5_IJNS4_1CILi1EEENSA_ILi2EEESB_EEENS1_35KernelTmaWarpSpecializedCooperativeEEENS5_IJNSA_ILi256EEENSA_ILi128EEENSA_ILi64EEEEEENS_12float_e4m3_tENS5_IJlSB_lEEESK_SL_NS4_8TiledMMAINS4_8MMA_AtomIJNS4_4SM904GMMA31MMA_64x128x32_F32E4M3E4M3_SS_TNILNSP_7ScaleInE1ELSR_1EEEEEENS4_6LayoutINS5_IJSC_SB_SB_EEENS5_IJSB_NSA_ILi0EEESW_EEEEENS5_IJNS4_10UnderscoreESZ_SZ_EEEEENS4_23SM90_TMA_LOAD_MULTICASTENS4_14ComposedLayoutINS4_7SwizzleILi2ELi4ELi3EEENS4_18smem_ptr_flag_bitsILi8EEENSU_INS5_IJNSA_ILi8EEESI_EEENS5_IJSI_SB_EEEEEEEvNS4_8identityENS4_13SM90_TMA_LOADES1C_vS1D_EENS_8epilogue10collective6detail29Sm90TmaWarpSpecializedAdapterINS1H_15DefaultEpilogueISK_SL_SL_NS1G_6thread17LinearCombinationISK_Li1EffLNS1L_9ScaleType4KindE0ELNS_15FloatRoundStyleE2ESK_EENS1_15EpilogueDefaultEEEEEvvEEEEvNT_6ParamsE,"",@"SHT_CUDA_INFO"
	.sectionflags	@""
	.align	4


	//----- nvinfo : EIATTR_CUDA_API_VERSION
	.align		4
        /*0000*/ 	.byte	0x04, 0x37
        /*0002*/ 	.short	(.L_18 - .L_17)
.L_17:
        /*0004*/ 	.word	0x00000082


	//----- nvinfo : EIATTR_KPARAM_INFO
	.align		4
.L_18:
        /*0008*/ 	.byte	0x04, 0x17
        /*000a*/ 	.short	(.L_20 - .L_19)
.L_19:
        /*000c*/ 	.word	0x00000000
        /*0010*/ 	.short	0x0000
        /*0012*/ 	.short	0x0070
        /*0014*/ 	.byte	0x00, 0xf0, 0x01, 0x10


	//----- nvinfo : EIATTR_SPARSE_MMA_MASK
	.align		4
.L_20:
        /*0018*/ 	.byte	0x03, 0x50
        /*001a*/ 	.short	0x0000


	//----- nvinfo : EIATTR_MAXREG_COUNT
	.align		4
        /*001c*/ 	.byte	0x03, 0x1b
        /*001e*/ 	.short	0x00a8


	//----- nvinfo : EIATTR_NUM_BARRIERS
	.align		4
        /*0020*/ 	.byte	0x02, 0x4c
        /*0022*/ 	.byte	0x01
	.zero		1


	//----- nvinfo : EIATTR_ANNOTATIONS
	.align		4
        /*0024*/ 	.byte	0x04, 0x55
        /*0026*/ 	.short	(.L_22 - .L_21)


	//   ....[0]....
.L_21:
        /*0028*/ 	.word	0x00000001
        /*002c*/ 	.byte	0x90, 0x06, 0x00, 0x00, 0x01, 0x00, 0x00, 0x00, 0xc0, 0x08, 0x00, 0x00, 0x01, 0x00, 0x00, 0x00
        /* <DEDUP_REMOVED lines=195> */
        /*0c6c*/ 	.byte	0x40, 0x05, 0x01, 0x00, 0x01, 0x00, 0x00, 0x00, 0x90, 0x05, 0x01, 0x00


	//----- nvinfo : EIATTR_MERCURY_ISA_VERSION
	.align		4
.L_22:
        /*0c78*/ 	.byte	0x03, 0x5f
        /*0c7a*/ 	.short	0x0101


	//----- nvinfo : EIATTR_INT_WARP_WIDE_INSTR_OFFSETS
	.align		4
        /*0c7c*/ 	.byte	0x04, 0x31
        /*0c7e*/ 	.short	(.L_24 - .L_23)


	//   ....[0]....
.L_23:
        /*0c80*/ 	.word	0x00000550


	//   ....[1]....
        /*0c84*/ 	.word	0x00000570


	//   ....[2]....
        /*0c88*/ 	.word	0x000006c0


	//----- nvinfo : EIATTR_COOP_GROUP_MASK_REGIDS
	.align		4
.L_24:
        /*0c8c*/ 	.byte	0x04, 0x29
        /*0c8e*/ 	.short	(.L_26 - .L_25)


	//   ....[0]....
.L_25:
        /*0c90*/ 	.word	0xffffffff


	//   ....[1]....
        /*0c94*/ 	.word	0xffffffff


	//   ....[2]....
        /*0c98*/ 	.word	0xffffffff


	//   ....[3]....
        /*0c9c*/ 	.word	0xffffffff


	//   ....[4]....
        /*0ca0*/ 	.word	0xffffffff


	//   ....[5]....
        /*0ca4*/ 	.word	0xffffffff


	//----- nvinfo : EIATTR_COOP_GROUP_INSTR_OFFSETS
	.align		4
.L_26:
        /*0ca8*/ 	.byte	0x04, 0x28
        /*0caa*/ 	.short	(.L_28 - .L_27)


	//   ....[0]....
.L_27:
        /*0cac*/ 	.word	0x00000070


	//   ....[1]....
        /*0cb0*/ 	.word	0x00000080


	//   ....[2]....
        /*0cb4*/ 	.word	0x000001a0


	//   ....[3]....
        /*0cb8*/ 	.word	0x000003e0


	//   ....[4]....
        /*0cbc*/ 	.word	0x000007d0


	//   ....[5]....
        /*0cc0*/ 	.word	0x00001550


	//----- nvinfo : EIATTR_REG_RECONFIG
	.align		4
.L_28:
        /*0cc4*/ 	.byte	0x01, 0x54
	.zero		2


	//----- nvinfo : EIATTR_MBARRIER_INSTR_OFFSETS
	.align		4
        /*0cc8*/ 	.byte	0x04, 0x39
        /*0cca*/ 	.short	(.L_30 - .L_29)


	//   ....[0]....
.L_29:
        /*0ccc*/ 	.word	0x00000320
        /*0cd0*/ 	.word	0x000000ff
        /*0cd4*/ 	.word	0x00000000
        /*0cd8*/ 	.short	0x0100
        /*0cda*/ 	.byte	0x09
	.zero		1


	//   ....[1]....
        /*0cdc*/ 	.word	0x00000330
        /*0ce0*/ 	.word	0x000000ff
        /*0ce4*/ 	.word	0x00000028
        /*0ce8*/ 	.short	0x0100
        /*0cea*/ 	.byte	0x09
	.zero		1


	//   ....[2]....
        /*0cec*/ 	.word	0x00000340
        /*0cf0*/ 	.word	0x000000ff
        /*0cf4*/ 	.word	0x00000008
        /*0cf8*/ 	.short	0x0100
        /*0cfa*/ 	.byte	0x09
	.zero		1


	//   ....[3]....
        /*0cfc*/ 	.word	0x00000350
        /*0d00*/ 	.word	0x000000ff
        /*0d04*/ 	.word	0x00000030
        /*0d08*/ 	.short	0x0100
        /*0d0a*/ 	.byte	0x09
	.zero		1


	//   ....[4]....
        /*0d0c*/ 	.word	0x00000360
        /*0d10*/ 	.word	0x000000ff
        /*0d14*/ 	.word	0x00000010
        /*0d18*/ 	.short	0x0100
        /*0d1a*/ 	.byte	0x09
	.zero		1


	//   ....[5]....
        /*0d1c*/ 	.word	0x00000370
        /*0d20*/ 	.word	0x000000ff
        /*0d24*/ 	.word	0x00000038
        /*0d28*/ 	.short	0x0100
        /*0d2a*/ 	.byte	0x09
	.zero		1


	//   ....[6]....
        /*0d2c*/ 	.word	0x00000380
        /*0d30*/ 	.word	0x000000ff
        /*0d34*/ 	.word	0x00000018
        /*0d38*/ 	.short	0x0100
        /*0d3a*/ 	.byte	0x09
	.zero		1


	//   ....[7]....
        /*0d3c*/ 	.word	0x00000390
        /*0d40*/ 	.word	0x000000ff
        /*0d44*/ 	.word	0x00000040
        /*0d48*/ 	.short	0x0100
        /*0d4a*/ 	.byte	0x09
	.zero		1


	//   ....[8]....
        /*0d4c*/ 	.word	0x000003a0
        /*0d50*/ 	.word	0x000000ff
        /*0d54*/ 	.word	0x00000020
        /*0d58*/ 	.short	0x0100
        /*0d5a*/ 	.byte	0x09
	.zero		1


	//   ....[9]....
        /*0d5c*/ 	.word	0x000003b0
        /*0d60*/ 	.word	0x000000ff
        /*0d64*/ 	.word	0x00000048
        /*0d68*/ 	.short	0x0100
        /*0d6a*/ 	.byte	0x09
	.zero		1


	//   ....[10]....
        /*0d6c*/ 	.word	0x00000750
        /*0d70*/ 	.word	0x000000ff
        /*0d74*/ 	.word	0x00000060
        /*0d78*/ 	.short	0x0100
        /*0d7a*/ 	.byte	0x06
	.zero		1


	//   ....[11]....
        /*0d7c*/ 	.word	0x00000780
        /*0d80*/ 	.word	0x000000ff
        /*0d84*/ 	.word	0x00000068
        /*0d88*/ 	.short	0x0100
        /*0d8a*/ 	.byte	0x06
	.zero		1


	//   ....[12]....
        /*0d8c*/ 	.word	0x00001d60
        /*0d90*/ 	.word	0x000000ff
        /*0d94*/ 	.word	0x00000000
        /*0d98*/ 	.short	0x010a
        /*0d9a*/ 	.byte	0x06
	.zero		1


	//   ....[13]....
        /*0d9c*/ 	.word	0x00001da0
        /*0da0*/ 	.word	0x000000ff
        /*0da4*/ 	.word	0x00000000
        /*0da8*/ 	.short	0x010a
        /*0daa*/ 	.byte	0x06
	.zero		1


	//   ....[14]....
        /*0dac*/ 	.word	0x00003030
        /*0db0*/ 	.word	0x000000ff
        /*0db4*/ 	.word	0x00000000
        /*0db8*/ 	.short	0x010a
        /*0dba*/ 	.byte	0x10
	.zero		1


	//   ....[15]....
        /*0dbc*/ 	.word	0x00003070
        /*0dc0*/ 	.word	0x000000ff
        /*0dc4*/ 	.word	0x00000000
        /*0dc8*/ 	.short	0x010a
        /*0dca*/ 	.byte	0x10
	.zero		1


	//   ....[16]....
        /*0dcc*/ 	.word	0x00004150
        /*0dd0*/ 	.word	0x000000e5
        /*0dd4*/ 	.word	0x00000000
        /*0dd8*/ 	.short	0x0101
        /*0dda*/ 	.byte	0x3f
	.zero		1


	//   ....[17]....
        /*0ddc*/ 	.word	0x00005340
        /*0de0*/ 	.word	0x00000018
        /*0de4*/ 	.word	0x00000000
        /*0de8*/ 	.short	0x0101
        /*0dea*/ 	.byte	0x3f
	.zero		1


	//   ....[18]....
        /*0dec*/ 	.word	0x0000f6f0
        /*0df0*/ 	.word	0x0000000d
        /*0df4*/ 	.word	0x00000028
        /*0df8*/ 	.short	0x010a
        /*0dfa*/ 	.byte	0x3f
	.zero		1


	//   ....[19]....
        /*0dfc*/ 	.word	0x0000fac0
        /*0e00*/ 	.word	0x00000005
        /*0e04*/ 	.word	0x00000068
        /*0e08*/ 	.short	0x0101
        /*0e0a*/ 	.byte	0x3f
	.zero		1


	//   ....[20]....
        /*0e0c*/ 	.word	0x00010250
        /*0e10*/ 	.word	0x00000005
        /*0e14*/ 	.word	0x00000000
        /*0e18*/ 	.short	0x010a
        /*0e1a*/ 	.byte	0x3f
	.zero		1


	//   ....[21]....
        /*0e1c*/ 	.word	0x000102d0
        /*0e20*/ 	.word	0x00000007
        /*0e24*/ 	.word	0x00000000
        /*0e28*/ 	.short	0x010a
        /*0e2a*/ 	.byte	0x3f
	.zero		1


	//   ....[22]....
        /*0e2c*/ 	.word	0x00010360
        /*0e30*/ 	.word	0x0000000a
        /*0e34*/ 	.word	0x00000000
        /*0e38*/ 	.short	0x010a
        /*0e3a*/ 	.byte	0x3f
	.zero		1


	//   ....[23]....
        /*0e3c*/ 	.word	0x000103f0
        /*0e40*/ 	.word	0x0000000b
        /*0e44*/ 	.word	0x00000000
        /*0e48*/ 	.short	0x010a
        /*0e4a*/ 	.byte	0x3f
	.zero		1


	//   ....[24]....
        /*0e4c*/ 	.word	0x00010480
        /*0e50*/ 	.word	0x00000003
        /*0e54*/ 	.word	0x00000000
        /*0e58*/ 	.short	0x010a
        /*0e5a*/ 	.byte	0x3f
	.zero		1


	//   ....[25]....
        /*0e5c*/ 	.word	0x000104f0
        /*0e60*/ 	.word	0x00000003
        /*0e64*/ 	.word	0x00000000
        /*0e68*/ 	.short	0x010a
        /*0e6a*/ 	.byte	0x3f
	.zero		1


	//   ....[26]....
        /*0e6c*/ 	.word	0x00010560
        /*0e70*/ 	.word	0x00000000
        /*0e74*/ 	.word	0x00000000
        /*0e78*/ 	.short	0x010a
        /*0e7a*/ 	.byte	0x3f
	.zero		1


	//   ....[27]....
        /*0e7c*/ 	.word	0x00010640
        /*0e80*/ 	.word	0x0000000d
        /*0e84*/ 	.word	0x00000028
        /*0e88*/ 	.short	0x010a
        /*0e8a*/ 	.byte	0x3f
	.zero		1


	//   ....[28]....
        /*0e8c*/ 	.word	0x00010710
        /*0e90*/ 	.word	0x00000005
        /*0e94*/ 	.word	0x00000000
        /*0e98*/ 	.short	0x010a
        /*0e9a*/ 	.byte	0x3f
	.zero		1


	//   ....[29]....
        /*0e9c*/ 	.word	0x00010760
        /*0ea0*/ 	.word	0x00000007
        /*0ea4*/ 	.word	0x00000000
        /*0ea8*/ 	.short	0x010a
        /*0eaa*/ 	.byte	0x3f
	.zero		1


	//   ....[30]....
        /*0eac*/ 	.word	0x000107b0
        /*0eb0*/ 	.word	0x0000000a
        /*0eb4*/ 	.word	0x00000000
        /*0eb8*/ 	.short	0x010a
        /*0eba*/ 	.byte	0x3f
	.zero		1


	//   ....[31]....
        /*0ebc*/ 	.word	0x00010800
        /*0ec0*/ 	.word	0x0000000b
        /*0ec4*/ 	.word	0x00000000
        /*0ec8*/ 	.short	0x010a
        /*0eca*/ 	.byte	0x3f
	.zero		1


	//----- nvinfo : EIATTR_NUM_MBARRIERS
	.align		4
.L_30:
        /*0ecc*/ 	.byte	0x03, 0x38
        /*0ece*/ 	.short	0x000c


	//----- nvinfo : EIATTR_EXIT_INSTR_OFFSETS
	.align		4
        /*0ed0*/ 	.byte	0x04, 0x1c
        /*0ed2*/ 	.short	(.L_32 - .L_31)


	//   ....[0]....
.L_31:
        /*0ed4*/ 	.word	0x00000960


	//   ....[1]....
        /*0ed8*/ 	.word	0x000011f0


	//   ....[2]....
        /*0edc*/ 	.word	0x0000ede0


	//   ....[3]....
        /*0ee0*/ 	.word	0x0000f370


	//   ....[4]....
        /*0ee4*/ 	.word	0x000104d0


	//----- nvinfo : EIATTR_MAX_THREADS
	.align		4
.L_32:
        /*0ee8*/ 	.byte	0x04, 0x05
        /*0eea*/ 	.short	(.L_34 - .L_33)
.L_33:
        /*0eec*/ 	.word	0x00000180
        /*0ef0*/ 	.word	0x00000001
        /*0ef4*/ 	.word	0x00000001


	//----- nvinfo : EIATTR_CRS_STACK_SIZE
	.align		4
.L_34:
        /*0ef8*/ 	.byte	0x04, 0x1e
        /*0efa*/ 	.short	(.L_36 - .L_35)
.L_35:
        /*0efc*/ 	.word	0x00000000


	//----- nvinfo : EIATTR_CBANK_PARAM_SIZE
	.align		4
.L_36:
        /*0f00*/ 	.byte	0x03, 0x19
        /*0f02*/ 	.short	0x0470


	//----- nvinfo : EIATTR_PARAM_CBANK
	.align		4
        /*0f04*/ 	.byte	0x04, 0x0a
        /*0f06*/ 	.short	(.L_38 - .L_37)
	.align		4
.L_37:
        /*0f08*/ 	.word	index@(.nv.constant0._ZN7cutlass13device_kernelINS_4gemm6kernel13GemmUniversalIN4cute5tupleIJiiiiEEENS1_10collective13CollectiveMmaINS1_37MainloopSm90TmaGmmaWarpSpecializedFP8ILi5ENS5_IJNS4_1CILi1EEENSA_ILi2EEESB_EEENS1_35KernelTmaWarpSpecializedCooperativeEEENS5_IJNSA_ILi256EEENSA_ILi128EEENSA_ILi64EEEEEENS_12float_e4m3_tENS5_IJlSB_lEEESK_SL_NS4_8TiledMMAINS4_8MMA_AtomIJNS4_4SM904GMMA31MMA_64x128x32_F32E4M3E4M3_SS_TNILNSP_7ScaleInE1ELSR_1EEEEEENS4_6LayoutINS5_IJSC_SB_SB_EEENS5_IJSB_NSA_ILi0EEESW_EEEEENS5_IJNS4_10UnderscoreESZ_SZ_EEEEENS4_23SM90_TMA_LOAD_MULTICASTENS4_14ComposedLayoutINS4_7SwizzleILi2ELi4ELi3EEENS4_18smem_ptr_flag_bitsILi8EEENSU_INS5_IJNSA_ILi8EEESI_EEENS5_IJSI_SB_EEEEEEEvNS4_8identityENS4_13SM90_TMA_LOADES1C_vS1D_EENS_8epilogue10collective6detail29Sm90TmaWarpSpecializedAdapterINS1H_15DefaultEpilogueISK_SL_SL_NS1G_6thread17LinearCombinationISK_Li1EffLNS1L_9ScaleType4KindE0ELNS_15FloatRoundStyleE2ESK_EENS1_15EpilogueDefaultEEEEEvvEEEEvNT_6ParamsE)
        /*0f0c*/ 	.short	0x0210
        /*0f0e*/ 	.short	0x0470


	//----- nvinfo : EIATTR_SW_WAR
	.align		4
.L_38:
        /*0f10*/ 	.byte	0x04, 0x36
        /*0f12*/ 	.short	(.L_40 - .L_39)
.L_39:
        /*0f14*/ 	.word	0x00000008
.L_40:


//--------------------- .nv.callgraph             --------------------------
	.section	.nv.callgraph,"",@"SHT_CUDA_CALLGRAPH"
	.align	4
	.sectionentsize	8
	.align		4
        /*0000*/ 	.word	0x00000000
	.align		4
        /*0004*/ 	.word	0xffffffff
	.align		4
        /*0008*/ 	.word	0x00000000
	.align		4
        /*000c*/ 	.word	0xfffffffe
	.align		4
        /*0010*/ 	.word	0x00000000
	.align		4
        /*0014*/ 	.word	0xfffffffd
	.align		4
        /*0018*/ 	.word	0x00000000
	.align		4
        /*001c*/ 	.word	0xfffffffc


//--------------------- .nv.constant4             --------------------------
	.section	.nv.constant4,"a",@progbits
	.align	8
	.align		8
.nv.constant4:
        /*0000*/ 	.dword	_ZN39_INTERNAL_c6edce24_4_k_cu_fef10db5_47654cuda3std3__45__cpo5beginE
	.align		8
        /*0008*/ 	.dword	_ZN39_INTERNAL_c6edce24_4_k_cu_fef10db5_47654cuda3std3__45__cpo3endE
	.align		8
        /*0010*/ 	.dword	_ZN39_INTERNAL_c6edce24_4_k_cu_fef10db5_47654cuda3std3__45__cpo6cbeginE
	.align		8
        /*0018*/ 	.dword	_ZN39_INTERNAL_c6edce24_4_k_cu_fef10db5_47654cuda3std3__45__cpo4cendE
	.align		8
        /*0020*/ 	.dword	_ZN39_INTERNAL_c6edce24_4_k_cu_fef10db5_47654cuda3std3__441_GLOBAL__N__c6edce24_4_k_cu_fef10db5_47656ignoreE
	.align		8
        /*0028*/ 	.dword	_ZN39_INTERNAL_c6edce24_4_k_cu_fef10db5_47654cuda3std3__419piecewise_constructE
	.align		8
        /*0030*/ 	.dword	_ZN39_INTERNAL_c6edce24_4_k_cu_fef10db5_47654cuda3std3__48in_placeE
	.align		8
        /*0038*/ 	.dword	_ZN39_INTERNAL_c6edce24_4_k_cu_fef10db5_47654cuda3std6ranges3__45__cpo4swapE
	.align		8
        /*0040*/ 	.dword	_ZN39_INTERNAL_c6edce24_4_k_cu_fef10db5_47654cuda3std6ranges3__45__cpo9iter_moveE
	.align		8
        /*0048*/ 	.dword	_ZN39_INTERNAL_c6edce24_4_k_cu_fef10db5_47654cute7productE
	.align		8
        /*0050*/ 	.dword	_ZN39_INTERNAL_c6edce24_4_k_cu_fef10db5_47654cute1_E


//--------------------- .text._ZN7cutlass13device_kernelINS_4gemm6kernel13GemmUniversalIN4cute5tupleIJiiiiEEENS1_10collective13CollectiveMmaINS1_37MainloopSm90TmaGmmaWarpSpecializedFP8ILi5ENS5_IJNS4_1CILi1EEENSA_ILi2EEESB_EEENS1_35KernelTmaWarpSpecializedCooperativeEEENS5_IJNSA_ILi256EEENSA_ILi128EEENSA_ILi64EEEEEENS_12float_e4m3_tENS5_IJlSB_lEEESK_SL_NS4_8TiledMMAINS4_8MMA_AtomIJNS4_4SM904GMMA31MMA_64x128x32_F32E4M3E4M3_SS_TNILNSP_7ScaleInE1ELSR_1EEEEEENS4_6LayoutINS5_IJSC_SB_SB_EEENS5_IJSB_NSA_ILi0EEESW_EEEEENS5_IJNS4_10UnderscoreESZ_SZ_EEEEENS4_23SM90_TMA_LOAD_MULTICASTENS4_14ComposedLayoutINS4_7SwizzleILi2ELi4ELi3EEENS4_18smem_ptr_flag_bitsILi8EEENSU_INS5_IJNSA_ILi8EEESI_EEENS5_IJSI_SB_EEEEEEEvNS4_8identityENS4_13SM90_TMA_LOADES1C_vS1D_EENS_8epilogue10collective6detail29Sm90TmaWarpSpecializedAdapterINS1H_15DefaultEpilogueISK_SL_SL_NS1G_6thread17LinearCombinationISK_Li1EffLNS1L_9ScaleType4KindE0ELNS_15FloatRoundStyleE2ESK_EENS1_15EpilogueDefaultEEEEEvvEEEEvNT_6ParamsE --------------------------
	.section	.text._ZN7cutlass13device_kernelINS_4gemm6kernel13GemmUniversalIN4cute5tupleIJiiiiEEENS1_10collective13CollectiveMmaINS1_37MainloopSm90TmaGmmaWarpSpecializedFP8ILi5ENS5_IJNS4_1CILi1EEENSA_ILi2EEESB_EEENS1_35KernelTmaWarpSpecializedCooperativeEEENS5_IJNSA_ILi256EEENSA_ILi128EEENSA_ILi64EEEEEENS_12float_e4m3_tENS5_IJlSB_lEEESK_SL_NS4_8TiledMMAINS4_8MMA_AtomIJNS4_4SM904GMMA31MMA_64x128x32_F32E4M3E4M3_SS_TNILNSP_7ScaleInE1ELSR_1EEEEEENS4_6LayoutINS5_IJSC_SB_SB_EEENS5_IJSB_NSA_ILi0EEESW_EEEEENS5_IJNS4_10UnderscoreESZ_SZ_EEEEENS4_23SM90_TMA_LOAD_MULTICASTENS4_14ComposedLayoutINS4_7SwizzleILi2ELi4ELi3EEENS4_18smem_ptr_flag_bitsILi8EEENSU_INS5_IJNSA_ILi8EEESI_EEENS5_IJSI_SB_EEEEEEEvNS4_8identityENS4_13SM90_TMA_LOADES1C_vS1D_EENS_8epilogue10collective6detail29Sm90TmaWarpSpecializedAdapterINS1H_15DefaultEpilogueISK_SL_SL_NS1G_6thread17LinearCombinationISK_Li1EffLNS1L_9ScaleType4KindE0ELNS_15FloatRoundStyleE2ESK_EENS1_15EpilogueDefaultEEEEEvvEEEEvNT_6ParamsE,"ax",@progbits
	.align	128
.text._ZN7cutlass13device_kernelINS_4gemm6kernel13GemmUniversalIN4cute5tupleIJiiiiEEENS1_10collective13CollectiveMmaINS1_37MainloopSm90TmaGmmaWarpSpecializedFP8ILi5ENS5_IJNS4_1CILi1EEENSA_ILi2EEESB_EEENS1_35KernelTmaWarpSpecializedCooperativeEEENS5_IJNSA_ILi256EEENSA_ILi128EEENSA_ILi64EEEEEENS_12float_e4m3_tENS5_IJlSB_lEEESK_SL_NS4_8TiledMMAINS4_8MMA_AtomIJNS4_4SM904GMMA31MMA_64x128x32_F32E4M3E4M3_SS_TNILNSP_7ScaleInE1ELSR_1EEEEEENS4_6LayoutINS5_IJSC_SB_SB_EEENS5_IJSB_NSA_ILi0EEESW_EEEEENS5_IJNS4_10UnderscoreESZ_SZ_EEEEENS4_23SM90_TMA_LOAD_MULTICASTENS4_14ComposedLayoutINS4_7SwizzleILi2ELi4ELi3EEENS4_18smem_ptr_flag_bitsILi8EEENSU_INS5_IJNSA_ILi8EEESI_EEENS5_IJSI_SB_EEEEEEEvNS4_8identityENS4_13SM90_TMA_LOADES1C_vS1D_EENS_8epilogue10collective6detail29Sm90TmaWarpSpecializedAdapterINS1H_15DefaultEpilogueISK_SL_SL_NS1G_6thread17LinearCombinationISK_Li1EffLNS1L_9ScaleType4KindE0ELNS_15FloatRoundStyleE2ESK_EENS1_15EpilogueDefaultEEEEEvvEEEEvNT_6ParamsE:
        .type           _ZN7cutlass13device_kernelINS_4gemm6kernel13GemmUniversalIN4cute5tupleIJiiiiEEENS1_10collective13CollectiveMmaINS1_37MainloopSm90TmaGmmaWarpSpecializedFP8ILi5ENS5_IJNS4_1CILi1EEENSA_ILi2EEESB_EEENS1_35KernelTmaWarpSpecializedCooperativeEEENS5_IJNSA_ILi256EEENSA_ILi128EEENSA_ILi64EEEEEENS_12float_e4m3_tENS5_IJlSB_lEEESK_SL_NS4_8TiledMMAINS4_8MMA_AtomIJNS4_4SM904GMMA31MMA_64x128x32_F32E4M3E4M3_SS_TNILNSP_7ScaleInE1ELSR_1EEEEEENS4_6LayoutINS5_IJSC_SB_SB_EEENS5_IJSB_NSA_ILi0EEESW_EEEEENS5_IJNS4_10UnderscoreESZ_SZ_EEEEENS4_23SM90_TMA_LOAD_MULTICASTENS4_14ComposedLayoutINS4_7SwizzleILi2ELi4ELi3EEENS4_18smem_ptr_flag_bitsILi8EEENSU_INS5_IJNSA_ILi8EEESI_EEENS5_IJSI_SB_EEEEEEEvNS4_8identityENS4_13SM90_TMA_LOADES1C_vS1D_EENS_8epilogue10collective6detail29Sm90TmaWarpSpecializedAdapterINS1H_15DefaultEpilogueISK_SL_SL_NS1G_6thread17LinearCombinationISK_Li1EffLNS1L_9ScaleType4KindE0ELNS_15FloatRoundStyleE2ESK_EENS1_15EpilogueDefaultEEEEEvvEEEEvNT_6ParamsE,@function
        .size           _ZN7cutlass13device_kernelINS_4gemm6kernel13GemmUniversalIN4cute5tupleIJiiiiEEENS1_10collective13CollectiveMmaINS1_37MainloopSm90TmaGmmaWarpSpecializedFP8ILi5ENS5_IJNS4_1CILi1EEENSA_ILi2EEESB_EEENS1_35KernelTmaWarpSpecializedCooperativeEEENS5_IJNSA_ILi256EEENSA_ILi128EEENSA_ILi64EEEEEENS_12float_e4m3_tENS5_IJlSB_lEEESK_SL_NS4_8TiledMMAINS4_8MMA_AtomIJNS4_4SM904GMMA31MMA_64x128x32_F32E4M3E4M3_SS_TNILNSP_7ScaleInE1ELSR_1EEEEEENS4_6LayoutINS5_IJSC_SB_SB_EEENS5_IJSB_NSA_ILi0EEESW_EEEEENS5_IJNS4_10UnderscoreESZ_SZ_EEEEENS4_23SM90_TMA_LOAD_MULTICASTENS4_14ComposedLayoutINS4_7SwizzleILi2ELi4ELi3EEENS4_18smem_ptr_flag_bitsILi8EEENSU_INS5_IJNSA_ILi8EEESI_EEENS5_IJSI_SB_EEEEEEEvNS4_8identityENS4_13SM90_TMA_LOADES1C_vS1D_EENS_8epilogue10collective6detail29Sm90TmaWarpSpecializedAdapterINS1H_15DefaultEpilogueISK_SL_SL_NS1G_6thread17LinearCombinationISK_Li1EffLNS1L_9ScaleType4KindE0ELNS_15FloatRoundStyleE2ESK_EENS1_15EpilogueDefaultEEEEEvvEEEEvNT_6ParamsE,(.L_x_336 - _ZN7cutlass13device_kernelINS_4gemm6kernel13GemmUniversalIN4cute5tupleIJiiiiEEENS1_10collective13CollectiveMmaINS1_37MainloopSm90TmaGmmaWarpSpecializedFP8ILi5ENS5_IJNS4_1CILi1EEENSA_ILi2EEESB_EEENS1_35KernelTmaWarpSpecializedCooperativeEEENS5_IJNSA_ILi256EEENSA_ILi128EEENSA_ILi64EEEEEENS_12float_e4m3_tENS5_IJlSB_lEEESK_SL_NS4_8TiledMMAINS4_8MMA_AtomIJNS4_4SM904GMMA31MMA_64x128x32_F32E4M3E4M3_SS_TNILNSP_7ScaleInE1ELSR_1EEEEEENS4_6LayoutINS5_IJSC_SB_SB_EEENS5_IJSB_NSA_ILi0EEESW_EEEEENS5_IJNS4_10UnderscoreESZ_SZ_EEEEENS4_23SM90_TMA_LOAD_MULTICASTENS4_14ComposedLayoutINS4_7SwizzleILi2ELi4ELi3EEENS4_18smem_ptr_flag_bitsILi8EEENSU_INS5_IJNSA_ILi8EEESI_EEENS5_IJSI_SB_EEEEEEEvNS4_8identityENS4_13SM90_TMA_LOADES1C_vS1D_EENS_8epilogue10collective6detail29Sm90TmaWarpSpecializedAdapterINS1H_15DefaultEpilogueISK_SL_SL_NS1G_6thread17LinearCombinationISK_Li1EffLNS1L_9ScaleType4KindE0ELNS_15FloatRoundStyleE2ESK_EENS1_15EpilogueDefaultEEEEEvvEEEEvNT_6ParamsE)
        .other          _ZN7cutlass13device_kernelINS_4gemm6kernel13GemmUniversalIN4cute5tupleIJiiiiEEENS1_10collective13CollectiveMmaINS1_37MainloopSm90TmaGmmaWarpSpecializedFP8ILi5ENS5_IJNS4_1CILi1EEENSA_ILi2EEESB_EEENS1_35KernelTmaWarpSpecializedCooperativeEEENS5_IJNSA_ILi256EEENSA_ILi128EEENSA_ILi64EEEEEENS_12float_e4m3_tENS5_IJlSB_lEEESK_SL_NS4_8TiledMMAINS4_8MMA_AtomIJNS4_4SM904GMMA31MMA_64x128x32_F32E4M3E4M3_SS_TNILNSP_7ScaleInE1ELSR_1EEEEEENS4_6LayoutINS5_IJSC_SB_SB_EEENS5_IJSB_NSA_ILi0EEESW_EEEEENS5_IJNS4_10UnderscoreESZ_SZ_EEEEENS4_23SM90_TMA_LOAD_MULTICASTENS4_14ComposedLayoutINS4_7SwizzleILi2ELi4ELi3EEENS4_18smem_ptr_flag_bitsILi8EEENSU_INS5_IJNSA_ILi8EEESI_EEENS5_IJSI_SB_EEEEEEEvNS4_8identityENS4_13SM90_TMA_LOADES1C_vS1D_EENS_8epilogue10collective6detail29Sm90TmaWarpSpecializedAdapterINS1H_15DefaultEpilogueISK_SL_SL_NS1G_6thread17LinearCombinationISK_Li1EffLNS1L_9ScaleType4KindE0ELNS_15FloatRoundStyleE2ESK_EENS1_15EpilogueDefaultEEEEEvvEEEEvNT_6ParamsE,@"STO_CUDA_ENTRY STV_DEFAULT"
_ZN7cutlass13device_kernelINS_4gemm6kernel13GemmUniversalIN4cute5tupleIJiiiiEEENS1_10collective13CollectiveMmaINS1_37MainloopSm90TmaGmmaWarpSpecializedFP8ILi5ENS5_IJNS4_1CILi1EEENSA_ILi2EEESB_EEENS1_35KernelTmaWarpSpecializedCooperativeEEENS5_IJNSA_ILi256EEENSA_ILi128EEENSA_ILi64EEEEEENS_12float_e4m3_tENS5_IJlSB_lEEESK_SL_NS4_8TiledMMAINS4_8MMA_AtomIJNS4_4SM904GMMA31MMA_64x128x32_F32E4M3E4M3_SS_TNILNSP_7ScaleInE1ELSR_1EEEEEENS4_6LayoutINS5_IJSC_SB_SB_EEENS5_IJSB_NSA_ILi0EEESW_EEEEENS5_IJNS4_10UnderscoreESZ_SZ_EEEEENS4_23SM90_TMA_LOAD_MULTICASTENS4_14ComposedLayoutINS4_7SwizzleILi2ELi4ELi3EEENS4_18smem_ptr_flag_bitsILi8EEENSU_INS5_IJNSA_ILi8EEESI_EEENS5_IJSI_SB_EEEEEEEvNS4_8identityENS4_13SM90_TMA_LOADES1C_vS1D_EENS_8epilogue10collective6detail29Sm90TmaWarpSpecializedAdapterINS1H_15DefaultEpilogueISK_SL_SL_NS1G_6thread17LinearCombinationISK_Li1EffLNS1L_9ScaleType4KindE0ELNS_15FloatRoundStyleE2ESK_EENS1_15EpilogueDefaultEEEEEvvEEEEvNT_6ParamsE:
[----:B------:R-:W0:Y:S02]  /*0000*/  LDC R1, c[0x0][0x28] ;  /* 0x00000a00ff017b82 */ /* 0x000e240000000800 */
[----:B0-----:R-:W-:Y:S01]  /*0010*/  VIADD R1, R1, 0xffffff00 ;  /* 0xffffff0001017836 */ /* 0x001fe20000000000 */
[----:B------:R-:W0:Y:S01]  /*0020*/  S2R R5, SR_TID.X ;  /* 0x0000000000057919 */ /* 0x000e220000002100 */
[----:B------:R-:W-:Y:S01]  /*0030*/  ELECT P0, URZ, PT ;  /* 0x00000000003f782f */ /* 0x000fe20003800000 */
[----:B------:R-:W-:Y:S01]  /*0040*/  BSSY B0, `(.L_x_0) ;  /* 0x0000015000007945 */ /* 0x000fe20003800000 */
[--C-:B0-----:R-:W-:Y:S02]  /*0050*/  SHF.R.U32.HI R0, RZ, 0x5, R5.reuse ;  /* 0x00000005ff007819 */ /* 0x101fe40000011605 */
[----:B------:R-:W-:-:S03]  /*0060*/  SHF.R.U32.HI R2, RZ, 0x7, R5 ;  /* 0x00000007ff027819 */ /* 0x000fc60000011605 */
[----:B------:R-:W0:Y:S04]  /*0070*/  SHFL.IDX PT, R3, R0, RZ, 0x1f ;  /* 0x00001fff00037589 */ /* 0x000e2800000e0000 */
[----:B------:R-:W1:Y:S01]  /*0080*/  SHFL.IDX PT, R2, R2, RZ, 0x1f ;  /* 0x00001fff02027589 */ /* 0x000e6200000e0000 */
[----:B0-----:R-:W-:Y:S02]  /*0090*/  R2UR UR4, R3 ;  /* 0x00000000030472ca */ /* 0x001fe400000e0000 */
[----:B-1----:R-:W-:-:S11]  /*00a0*/  R2UR UR6, R2 ;  /* 0x00000000020672ca */ /* 0x002fd600000e0000 */
[----:B------:R-:W-:Y:S02]  /*00b0*/  USHF.R.S32.HI UR5, URZ, 0x1f, UR4 ;  /* 0x0000001f3f057899 */ /* 0x000fe40008011404 */
[----:B------:R-:W-:Y:S02]  /*00c0*/  ISETP.NE.OR P0, PT, RZ, UR4, !P0 ;  /* 0x00000004ff007c0c */ /* 0x000fe4000c705670 */
[----:B------:R-:W-:-:S04]  /*00d0*/  ULEA.HI UR5, UR5, UR4, URZ, 0x2 ;  /* 0x0000000405057291 */ /* 0x000fc8000f8f103f */
[----:B------:R-:W-:-:S04]  /*00e0*/  ULOP3.LUT UR5, UR5, 0xfffffffc, URZ, 0xc0, !UPT ;  /* 0xfffffffc05057892 */ /* 0x000fc8000f8ec03f */
[----:B------:R-:W-:-:S03]  /*00f0*/  UIADD3 UR8, UR4, -UR5, URZ ;  /* 0x8000000504087290 */ /* 0x000fc6000fffe03f */
[----:B------:R-:W-:Y:S09]  /*0100*/  @P0 BRA `(.L_x_1) ;  /* 0x0000000000200947 */ /* 0x000ff20003800000 */
[----:B------:R-:W-:Y:S02]  /*0110*/  ULDC.64 UR4, c[0x0][0x198] ;  /* 0x0000660000047ab9 */ /* 0x000fe40000000a00 */
[----:B------:R-:W-:Y:S02]  /*0120*/  UIADD3 UR10, UP0, UR4, 0xf0, URZ ;  /* 0x000000f0040a7890 */ /* 0x000fe4000ff1e03f */
[----:B------:R-:W-:Y:S02]  /*0130*/  UIADD3 UR4, UP1, UR4, 0x1f0, URZ ;  /* 0x000001f004047890 */ /* 0x000fe4000ff3e03f */
[----:B------:R-:W-:Y:S02]  /*0140*/  UIADD3.X UR11, URZ, UR5, URZ, UP0, !UPT ;  /* 0x000000053f0b7290 */ /* 0x000fe400087fe43f */
[----:B------:R-:W-:-:S07]  /*0150*/  UIADD3.X UR5, URZ, UR5, URZ, UP1, !UPT ;  /* 0x000000053f057290 */ /* 0x000fce0008ffe43f */
[----:B------:R0:W-:Y:S02]  /*0160*/  UTMACCTL.PF [UR10] ;  /* 0x000000000a0079b9 */ /* 0x0001e40008040000 */
[----:B------:R0:W-:Y:S02]  /*0170*/  UTMACCTL.PF [UR4] ;  /* 0x00000000040079b9 */ /* 0x0001e40008040000 */
[----:B0-----:R-:W-:Y:S01]  /*0180*/  NOP ;  /* 0x0000000000007918 */ /* 0x001fe20000000000 */
.L_x_1:
[----:B------:R-:W-:Y:S05]  /*0190*/  BSYNC B0 ;  /* 0x0000000000007941 */ /* 0x000fea0003800000 */
.L_x_0:
[----:B------:R-:W0:Y:S01]  /*01a0*/  SHFL.IDX PT, R3, R0, RZ, 0x1f ;  /* 0x00001fff00037589 */ /* 0x000e2200000e0000 */
[----:B------:R-:W-:Y:S01]  /*01b0*/  UISETP.NE.AND UP0, UPT, UR8, 0x3, UPT ;  /* 0x000000030800788c */ /* 0x000fe2000bf05270 */
[----:B------:R-:W-:Y:S01]  /*01c0*/  ISETP.NE.AND P2, PT, RZ, UR6, PT ;  /* 0x00000006ff007c0c */ /* 0x000fe2000bf45270 */
[----:B------:R-:W-:Y:S02]  /*01d0*/  UIADD3 UR10, UR6, -0x1, URZ ;  /* 0xffffffff060a7890 */ /* 0x000fe4000fffe03f */
[----:B------:R-:W-:Y:S02]  /*01e0*/  UISETP.EQ.OR UP0, UPT, UR8, URZ, !UP0 ;  /* 0x0000003f0800728c */ /* 0x000fe4000c702670 */
[----:B------:R-:W-:Y:S02]  /*01f0*/  UISETP.GE.U32.AND UP1, UPT, UR10, 0x2, UPT ;  /* 0x000000020a00788c */ /* 0x000fe4000bf26070 */
[----:B------:R-:W-:-:S04]  /*0200*/  UISETP.EQ.AND UP0, UPT, UR6, URZ, UP0 ;  /* 0x0000003f0600728c */ /* 0x000fc80008702270 */
[----:B------:R-:W-:-:S04]  /*0210*/  USEL UR13, URZ, 0x1, !UP0 ;  /* 0x000000013f0d7887 */ /* 0x000fc8000c000000 */
[----:B------:R-:W-:Y:S01]  /*0220*/  USEL UR13, UR13, 0x2, UP1 ;  /* 0x000000020d0d7887 */ /* 0x000fe20008800000 */
[----:B0-----:R-:W-:-:S13]  /*0230*/  ISETP.NE.AND P0, PT, R3, RZ, PT ;  /* 0x000000ff0300720c */ /* 0x001fda0003f05270 */
[----:B------:R-:W-:Y:S05]  /*0240*/  @P0 BRA `(.L_x_2) ;  /* 0x0000000000600947 */ /* 0x000fea0003800000 */
[----:B------:R-:W0:Y:S01]  /*0250*/  S2UR UR9, SR_CgaCtaId ;  /* 0x00000000000979c3 */ /* 0x000e220000008800 */
[----:B------:R-:W-:Y:S01]  /*0260*/  UMOV UR4, 0x400 ;  /* 0x0000040000047882 */ /* 0x000fe20000000000 */
[----:B------:R-:W-:Y:S01]  /*0270*/  UMOV UR5, 0x1 ;  /* 0x0000000100057882 */ /* 0x000fe20000000000 */
[----:B------:R-:W-:Y:S01]  /*0280*/  UMOV UR6, 0x4 ;  /* 0x0000000400067882 */ /* 0x000fe20000000000 */
[----:B------:R-:W-:Y:S01]  /*0290*/  ELECT P0, URZ, PT ;  /* 0x00000000003f782f */ /* 0x000fe20003800000 */
[----:B------:R-:W-:-:S04]  /*02a0*/  UIADD3 UR6, -UR6, 0x100000, URZ ;  /* 0x0010000006067890 */ /* 0x000fc8000fffe13f */
[----:B------:R-:W-:Y:S02]  /*02b0*/  USHF.L.U32 UR7, UR6, 0xb, URZ ;  /* 0x0000000b06077899 */ /* 0x000fe4000800063f */
[----:B------:R-:W-:Y:S02]  /*02c0*/  USHF.L.U32 UR6, UR6, 0x1, URZ ;  /* 0x0000000106067899 */ /* 0x000fe4000800063f */
[----:B0-----:R-:W-:Y:S02]  /*02d0*/  ULEA UR9, UR9, UR4, 0x18 ;  /* 0x0000000409097291 */ /* 0x001fe4000f8ec03f */
[----:B------:R-:W-:-:S04]  /*02e0*/  UIADD3 UR4, -UR5, 0x100000, URZ ;  /* 0x0010000005047890 */ /* 0x000fc8000fffe13f */
[----:B------:R-:W-:Y:S02]  /*02f0*/  USHF.L.U32 UR5, UR4, 0xb, URZ ;  /* 0x0000000b04057899 */ /* 0x000fe4000800063f */
[----:B------:R-:W-:Y:S01]  /*0300*/  USHF.L.U32 UR4, UR4, 0x1, URZ ;  /* 0x0000000104047899 */ /* 0x000fe2000800063f */
[----:B------:R-:W0:Y:S11]  /*0310*/  FENCE.VIEW.ASYNC.S ;  /* 0x00000000000073c6 */ /* 0x000e360000000000 */
[----:B0-----:R0:W1:Y:S01]  /*0320*/  SYNCS.EXCH.64 URZ, [UR9], UR4 ;  /* 0x00000004093f75b2 */ /* 0x0010620008000100 */
[----:B------:R0:W2:Y:S01]  /*0330*/  SYNCS.EXCH.64 URZ, [UR9+0x28], UR6 ;  /* 0x00002806093f75b2 */ /* 0x0000a20008000100 */
[----:B------:R0:W3:Y:S01]  /*0340*/  SYNCS.EXCH.64 URZ, [UR9+0x8], UR4 ;  /* 0x00000804093f75b2 */ /* 0x0000e20008000100 */
[----:B------:R0:W4:Y:S01]  /*0350*/  SYNCS.EXCH.64 URZ, [UR9+0x30], UR6 ;  /* 0x00003006093f75b2 */ /* 0x0001220008000100 */
[----:B------:R0:W0:Y:S01]  /*0360*/  SYNCS.EXCH.64 URZ, [UR9+0x10], UR4 ;  /* 0x00001004093f75b2 */ /* 0x0000220008000100 */
[----:B------:R0:W0:Y:S01]  /*0370*/  SYNCS.EXCH.64 URZ, [UR9+0x38], UR6 ;  /* 0x00003806093f75b2 */ /* 0x0000220008000100 */
[----:B------:R0:W0:Y:S01]  /*0380*/  SYNCS.EXCH.64 URZ, [UR9+0x18], UR4 ;  /* 0x00001804093f75b2 */ /* 0x0000220008000100 */
[----:B------:R0:W0:Y:S01]  /*0390*/  SYNCS.EXCH.64 URZ, [UR9+0x40], UR6 ;  /* 0x00004006093f75b2 */ /* 0x0000220008000100 */
[----:B------:R0:W0:Y:S01]  /*03a0*/  SYNCS.EXCH.64 URZ, [UR9+0x20], UR4 ;  /* 0x00002004093f75b2 */ /* 0x0000220008000100 */
[----:B------:R0:W0:Y:S01]  /*03b0*/  SYNCS.EXCH.64 URZ, [UR9+0x48], UR6 ;  /* 0x00004806093f75b2 */ /* 0x0000220008000100 */
[----:B------:R-:W-:Y:S01]  /*03c0*/  NOP ;  /* 0x0000000000007918 */ /* 0x000fe20000000000 */
.L_x_2:
[----:B------:R-:W-:Y:S01]  /*03d0*/  SHF.R.S32.HI R4, RZ, 0x1f, R5 ;  /* 0x0000001fff047819 */ /* 0x000fe20000011405 */
[----:B------:R-:W5:Y:S01]  /*03e0*/  SHFL.IDX PT, R0, R0, RZ, 0x1f ;  /* 0x00001fff00007589 */ /* 0x000f6200000e0000 */
[----:B------:R-:W-:Y:S01]  /*03f0*/  ELECT P0, URZ, PT ;  /* 0x00000000003f782f */ /* 0x000fe20003800000 */
[----:B0-----:R-:W0:Y:S01]  /*0400*/  S2UR UR9, SR_CTAID.X ;  /* 0x00000000000979c3 */ /* 0x001e220000002500 */
[----:B------:R-:W-:Y:S01]  /*0410*/  LEA.HI R4, R4, R5, RZ, 0x7 ;  /* 0x0000000504047211 */ /* 0x000fe200078f38ff */
[----:B------:R-:W1:Y:S01]  /*0420*/  S2R R2, SR_CTAID.Y ;  /* 0x0000000000027919 */ /* 0x000e620000002600 */
[----:B------:R-:W-:Y:S01]  /*0430*/  SHF.R.S32.HI R6, RZ, 0x1f, R3 ;  /* 0x0000001fff067819 */ /* 0x000fe20000011403 */
[----:B------:R-:W-:Y:S01]  /*0440*/  ULDC UR4, c[0x0][0x154] ;  /* 0x0000550000047ab9 */ /* 0x000fe20000000800 */
[----:B------:R-:W-:Y:S01]  /*0450*/  LOP3.LUT R4, R4, 0xffffff80, RZ, 0xc0, !PT ;  /* 0xffffff8004047812 */ /* 0x000fe200078ec0ff */
[----:B------:R-:W-:Y:S01]  /*0460*/  NOP ;  /* 0x0000000000007918 */ /* 0x000fe20000000000 */
[----:B------:R-:W-:Y:S01]  /*0470*/  LEA.HI R6, R6, R3, RZ, 0x2 ;  /* 0x0000000306067211 */ /* 0x000fe200078f10ff */
[----:B------:R-:W2:Y:S01]  /*0480*/  LDC R11, c[0x0][0x148] ;  /* 0x00005200ff0b7b82 */ /* 0x000ea20000000800 */
[----:B------:R-:W-:Y:S01]  /*0490*/  NOP ;  /* 0x0000000000007918 */ /* 0x000fe20000000000 */
[----:B------:R-:W-:Y:S01]  /*04a0*/  IMAD.IADD R4, R5, 0x1, -R4 ;  /* 0x0000000105047824 */ /* 0x000fe200078e0a04 */
[----:B------:R-:W-:-:S04]  /*04b0*/  LOP3.LUT R6, R6, 0x3ffffffc, RZ, 0xc0, !PT ;  /* 0x3ffffffc06067812 */ /* 0x000fc800078ec0ff */
[----:B------:R-:W-:Y:S01]  /*04c0*/  SHF.R.S32.HI R5, RZ, 0x1f, R4 ;  /* 0x0000001fff057819 */ /* 0x000fe20000011404 */
[----:B------:R-:W-:Y:S01]  /*04d0*/  IMAD.IADD R6, R3, 0x1, -R6 ;  /* 0x0000000103067824 */ /* 0x000fe200078e0a06 */
[----:B------:R-:W3:Y:S02]  /*04e0*/  LDC R8, c[0x0][0x144] ;  /* 0x00005100ff087b82 */ /* 0x000ee40000000800 */
[----:B------:R-:W-:Y:S02]  /*04f0*/  LEA.HI R5, R5, R4, RZ, 0x3 ;  /* 0x0000000405057211 */ /* 0x000fe400078f18ff */
[----:B-----5:R-:W-:Y:S02]  /*0500*/  ISETP.NE.OR P0, PT, R0, RZ, !P0 ;  /* 0x000000ff0000720c */ /* 0x020fe40004705670 */
[--C-:B------:R-:W-:Y:S02]  /*0510*/  SHF.R.S32.HI R0, RZ, 0x3, R5.reuse ;  /* 0x00000003ff007819 */ /* 0x100fe40000011405 */
[----:B------:R-:W-:-:S04]  /*0520*/  SHF.R.S32.HI R5, RZ, 0x1f, R5 ;  /* 0x0000001fff057819 */ /* 0x000fc80000011405 */
[----:B------:R-:W-:-:S04]  /*0530*/  LEA.HI R5, R5, R0, RZ, 0x2 ;  /* 0x0000000005057211 */ /* 0x000fc800078f10ff */
[----:B------:R-:W-:Y:S01]  /*0540*/  LOP3.LUT R5, R5, 0xfffffffc, RZ, 0xc0, !PT ;  /* 0xfffffffc05057812 */ /* 0x000fe200078ec0ff */
[----:B------:R-:W-:Y:S01]  /*0550*/  VOTEU.ALL UP0, P0 ;  /* 0x00000000003f7886 */ /* 0x000fe20000000000 */
[----:B-1----:R-:W-:Y:S01]  /*0560*/  I2FP.F32.U32 R7, R2 ;  /* 0x0000000200077245 */ /* 0x002fe20000201000 */
[----:B------:R-:W-:Y:S02]  /*0570*/  VOTEU.ALL UP1, P0 ;  /* 0x00000000003f7886 */ /* 0x000fe40000020000 */
[----:B------:R-:W-:Y:S01]  /*0580*/  IMAD.IADD R5, R0, 0x1, -R5 ;  /* 0x0000000100057824 */ /* 0x000fe200078e0a05 */
[----:B------:R-:W1:Y:S01]  /*0590*/  @!UP0 S2UR UR7, SR_CgaCtaId ;  /* 0x00000000000789c3 */ /* 0x000e620000008800 */
[----:B0-----:R-:W-:Y:S01]  /*05a0*/  I2FP.F32.U32 R0, UR9 ;  /* 0x0000000900007c45 */ /* 0x001fe20008201000 */
[----:B------:R-:W-:Y:S01]  /*05b0*/  FMUL R9, R7, UR4 ;  /* 0x0000000407097c20 */ /* 0x000fe20008400000 */
[----:B------:R-:W-:Y:S01]  /*05c0*/  IMAD R5, R6, 0x4, R5 ;  /* 0x0000000406057824 */ /* 0x000fe200078e0205 */
[----:B------:R-:W-:Y:S01]  /*05d0*/  ULDC UR4, c[0x0][0x150] ;  /* 0x0000540000047ab9 */ /* 0x000fe20000000800 */
[----:B------:R-:W-:Y:S01]  /*05e0*/  @!UP0 UMOV UR6, 0x400 ;  /* 0x0000040000068882 */ /* 0x000fe20000000000 */
[----:B------:R-:W-:Y:S01]  /*05f0*/  FMUL R7, R0, UR4 ;  /* 0x0000000400077c20 */ /* 0x000fe20008400000 */
[----:B------:R-:W-:Y:S01]  /*0600*/  IMAD.SHL.U32 R0, R5, 0x4, RZ ;  /* 0x0000000405007824 */ /* 0x000fe200078e00ff */
[----:B------:R-:W0:Y:S01]  /*0610*/  LDC R6, c[0x0][0x140] ;  /* 0x00005000ff067b82 */ /* 0x000e220000000800 */
[----:B------:R-:W5:Y:S01]  /*0620*/  F2I.U32.TRUNC.NTZ R9, R9 ;  /* 0x0000000900097305 */ /* 0x000f62000020f000 */
[----:B------:R-:W-:-:S02]  /*0630*/  UMOV UR4, 0x20 ;  /* 0x0000002000047882 */ /* 0x000fc40000000000 */
[----:B------:R-:W-:Y:S01]  /*0640*/  LOP3.LUT R10, R5, 0xc, R0, 0x78, !PT ;  /* 0x0000000c050a7812 */ /* 0x000fe200078e7800 */
[----:B------:R-:W-:-:S04]  /*0650*/  @!UP0 UIADD3 UR4, -UR4, 0x100000, URZ ;  /* 0x0010000004048890 */ /* 0x000fc8000fffe13f */
[----:B------:R-:W-:Y:S02]  /*0660*/  @!UP0 USHF.L.U32 UR5, UR4, 0xb, URZ ;  /* 0x0000000b04058899 */ /* 0x000fe4000800063f */
[----:B------:R-:W-:Y:S01]  /*0670*/  @!UP0 USHF.L.U32 UR4, UR4, 0x1, URZ ;  /* 0x0000000104048899 */ /* 0x000fe2000800063f */
[----:B------:R-:W4:Y:S01]  /*0680*/  F2I.U32.TRUNC.NTZ R7, R7 ;  /* 0x0000000700077305 */ /* 0x000f22000020f000 */
[----:B------:R0:W-:Y:S01]  /*0690*/  STL [R1+0x78], R10 ;  /* 0x0000780a01007387 */ /* 0x0001e20000100800 */
[----:B-----5:R-:W-:Y:S01]  /*06a0*/  IMAD.MOV R12, RZ, RZ, -R9 ;  /* 0x000000ffff0c7224 */ /* 0x020fe200078e0a09 */
[----:B-1----:R-:W-:Y:S01]  /*06b0*/  @!UP0 ULEA UR6, UR7, UR6, 0x18 ;  /* 0x0000000607068291 */ /* 0x002fe2000f8ec03f */
[----:B------:R-:W-:Y:S02]  /*06c0*/  VOTEU.ALL UP0, P0 ;  /* 0x00000000003f7886 */ /* 0x000fe40000000000 */
[----:B--2---:R-:W-:Y:S01]  /*06d0*/  IMAD R5, R11, R12, R2 ;  /* 0x0000000c0b057224 */ /* 0x004fe200078e0202 */
[----:B------:R-:W-:-:S02]  /*06e0*/  LOP3.LUT P0, RZ, R4, 0x7, RZ, 0xc0, !PT ;  /* 0x0000000704ff7812 */ /* 0x000fc4000780c0ff */
[----:B0-----:R-:W-:Y:S01]  /*06f0*/  ISETP.EQ.U32.AND P3, PT, R6, 0x1, PT ;  /* 0x000000010600780c */ /* 0x001fe20003f62070 */
[----:B----4-:R-:W-:Y:S01]  /*0700*/  IMAD.MOV R7, RZ, RZ, -R7 ;  /* 0x000000ffff077224 */ /* 0x010fe200078e0a07 */
[----:B------:R-:W-:Y:S02]  /*0710*/  ISETP.NE.AND P1, PT, R5, R10, PT ;  /* 0x0000000a0500720c */ /* 0x000fe40003f25270 */
[----:B------:R-:W-:Y:S01]  /*0720*/  ISETP.LT.U32.AND P0, PT, R10, 0x2, !P0 ;  /* 0x000000020a00780c */ /* 0x000fe20004701070 */
[----:B---3--:R-:W-:Y:S01]  /*0730*/  IMAD R0, R8, R7, UR9 ;  /* 0x0000000908007e24 */ /* 0x008fe2000f8e0207 */
[----:B------:R-:W0:Y:S02]  /*0740*/  FENCE.VIEW.ASYNC.S ;  /* 0x00000000000073c6 */ /* 0x000e240000000000 */
[----:B0-----:R0:W1:Y:S02]  /*0750*/  @!UP0 SYNCS.EXCH.64 URZ, [UR6+0x60], UR4 ;  /* 0x00006004063f85b2 */ /* 0x0010640008000100 */
[----:B------:R-:W-:-:S04]  /*0760*/  ISETP.EQ.OR P1, PT, R0, RZ, !P1 ;  /* 0x000000ff0000720c */ /* 0x000fc80004f22670 */
[----:B------:R-:W-:Y:S01]  /*0770*/  PLOP3.LUT P0, PT, P0, P1, PT, 0x80, 0x0 ;  /* 0x000000000000781c */ /* 0x000fe20000703070 */
[----:B------:R0:W2:Y:S01]  /*0780*/  @!UP1 SYNCS.EXCH.64 URZ, [UR6+0x68], UR4 ;  /* 0x00006804063f95b2 */ /* 0x0000a20008000100 */
[----:B------:R-:W-:Y:S01]  /*0790*/  NOP ;  /* 0x0000000000007918 */ /* 0x000fe20000000000 */
[----:B------:R-:W-:Y:S10]  /*07a0*/  @!P3 BRA `(.L_x_3) ;  /* 0x000000000008b947 */ /* 0x000ff40003800000 */
[----:B-12---:R-:W-:Y:S01]  /*07b0*/  UCGABAR_ARV ;  /* 0x00000000000079c7 */ /* 0x006fe20008000000 */
[----:B------:R-:W-:Y:S05]  /*07c0*/  BRA `(.L_x_4) ;  /* 0x0000000000047947 */ /* 0x000fea0003800000 */
.L_x_3:
[----:B-12---:R-:W-:Y:S01]  /*07d0*/  NOP ;  /* 0x0000000000007918 */ /* 0x006fe20000000000 */
.L_x_4:
[----:B------:R-:W1:Y:S01]  /*07e0*/  LDC R3, c[0x0][0x65c] ;  /* 0x00019700ff037b82 */ /* 0x000e620000000800 */
[----:B------:R-:W-:Y:S02]  /*07f0*/  IMAD.U32 R4, RZ, RZ, UR9 ;  /* 0x00000009ff047e24 */ /* 0x000fe4000f8e00ff */
[----:B------:R-:W-:Y:S01]  /*0800*/  IMAD.MOV.U32 R5, RZ, RZ, RZ ;  /* 0x000000ffff057224 */ /* 0x000fe200078e00ff */
[----:B-1----:R-:W-:-:S13]  /*0810*/  ISETP.NE.AND P4, PT, R3, 0x1, PT ;  /* 0x000000010300780c */ /* 0x002fda0003f85270 */
[----:B------:R-:W1:Y:S01]  /*0820*/  @P4 LDC R7, c[0x0][0x10] ;  /* 0x00000400ff074b82 */ /* 0x000e620000000800 */
[----:B------:R-:W-:Y:S02]  /*0830*/  @P4 IMAD.MOV.U32 R3, RZ, RZ, RZ ;  /* 0x000000ffff034224 */ /* 0x000fe400078e00ff */
[----:B------:R-:W-:-:S05]  /*0840*/  @P4 IMAD.MOV.U32 R13, RZ, RZ, RZ ;  /* 0x000000ffff0d4224 */ /* 0x000fca00078e00ff */
[----:B------:R-:W2:Y:S01]  /*0850*/  @!P4 LDC R9, c[0x0][0xc] ;  /* 0x00000300ff09cb82 */ /* 0x000ea20000000800 */
[----:B-1----:R-:W-:-:S04]  /*0860*/  @P4 IMAD.WIDE.U32 R6, R7, UR9, R2 ;  /* 0x0000000907064c25 */ /* 0x002fc8000f8e0002 */
[----:B------:R-:W-:Y:S02]  /*0870*/  @P4 IMAD.MOV.U32 R19, RZ, RZ, R6 ;  /* 0x000000ffff134224 */ /* 0x000fe400078e0006 */
[----:B------:R-:W-:Y:S02]  /*0880*/  @P4 IMAD.IADD R23, R7, 0x1, R13 ;  /* 0x0000000107174824 */ /* 0x000fe400078e020d */
[----:B--2---:R-:W-:-:S04]  /*0890*/  @!P4 IMAD.WIDE.U32 R4, R2, R9, R4 ;  /* 0x000000090204c225 */ /* 0x004fc800078e0004 */
[----:B------:R-:W-:Y:S02]  /*08a0*/  @!P4 IMAD.MOV.U32 R19, RZ, RZ, R4 ;  /* 0x000000ffff13c224 */ /* 0x000fe400078e0004 */
[----:B------:R-:W-:-:S03]  /*08b0*/  @!P4 IMAD.MOV.U32 R23, RZ, RZ, R5 ;  /* 0x000000ffff17c224 */ /* 0x000fc600078e0005 */
[----:B------:R1:W-:Y:S04]  /*08c0*/  STL [R1+0x80], R19 ;  /* 0x0000801301007387 */ /* 0x0003e80000100800 */
[----:B------:R1:W-:Y:S01]  /*08d0*/  STL [R1+0x7c], R23 ;  /* 0x00007c1701007387 */ /* 0x0003e20000100800 */
[----:B------:R-:W-:Y:S05]  /*08e0*/  @!P3 BRA `(.L_x_5) ;  /* 0x00000000000cb947 */ /* 0x000fea0003800000 */
[----:B------:R-:W-:Y:S01]  /*08f0*/  UCGABAR_WAIT ;  /* 0x0000000000007dc7 */ /* 0x000fe20008000000 */
[----:B------:R-:W-:Y:S01]  /*0900*/  CCTL.IVALL ;  /* 0x00000000ff00798f */ /* 0x000fe20002000000 */
[----:B------:R-:W-:Y:S05]  /*0910*/  BRA `(.L_x_6) ;  /* 0x0000000000047947 */ /* 0x000fea0003800000 */
.L_x_5:
[----:B------:R-:W-:Y:S06]  /*0920*/  BAR.SYNC.DEFER_BLOCKING 0x0 ;  /* 0x0000000000007b1d */ /* 0x000fec0000010000 */
.L_x_6:
[----:B------:R-:W-:Y:S05]  /*0930*/  @!P2 BRA `(.L_x_7) ;  /* 0x000000e4002ca947 */ /* 0x000fea0003800000 */
[----:B------:R-:W-:-:S06]  /*0940*/  UISETP.GT.U32.AND UP0, UPT, UR10, 0x1, UPT ;  /* 0x000000010a00788c */ /* 0x000fcc000bf04070 */
[----:B------:R-:W-:-:S13]  /*0950*/  PLOP3.LUT P1, PT, PT, PT, UP0, 0x80, 0x0 ;  /* 0x000000000000781c */ /* 0x000fda0003f2f008 */
[----:B0-----:R-:W-:Y:S05]  /*0960*/  @P1 EXIT ;  /* 0x000000000000194d */ /* 0x001fea0003800000 */
[----:B------:R-:W-:Y:S01]  /*0970*/  IMAD.MOV.U32 R6, RZ, RZ, -0x1 ;  /* 0xffffffffff067424 */ /* 0x000fe200078e00ff */
[----:B------:R-:W-:Y:S01]  /*0980*/  ULDC.64 UR4, c[0x0][0x650] ;  /* 0x0001940000047ab9 */ /* 0x000fe20000000a00 */
[----:B------:R-:W-:Y:S01]  /*0990*/  IMAD.MOV.U32 R5, RZ, RZ, -0x1 ;  /* 0xffffffffff057424 */ /* 0x000fe200078e00ff */
[----:B------:R-:W-:Y:S01]  /*09a0*/  ISETP.GE.U32.AND P1, PT, R19, UR4, PT ;  /* 0x0000000413007c0c */ /* 0x000fe2000bf26070 */
[----:B------:R-:W-:Y:S01]  /*09b0*/  UMOV UR22, 0xffffffff ;  /* 0xffffffff00167882 */ /* 0x000fe20000000000 */
[----:B------:R0:W-:Y:S01]  /*09c0*/  STL [R1+0x88], R6 ;  /* 0x0000880601007387 */ /* 0x0001e20000100800 */
[----:B------:R-:W-:Y:S02]  /*09d0*/  PRMT R4, RZ, 0x7610, R4 ;  /* 0x00007610ff047816 */ /* 0x000fe40000000004 */
[----:B------:R-:W-:Y:S01]  /*09e0*/  ISETP.GE.U32.AND.EX P1, PT, R23, UR5, PT, P1 ;  /* 0x0000000517007c0c */ /* 0x000fe2000bf26110 */
[----:B------:R0:W-:-:S12]  /*09f0*/  STL [R1+0x84], R5 ;  /* 0x0000840501007387 */ /* 0x0001d80000100800 */
[----:B0-----:R-:W-:Y:S05]  /*0a00*/  @P1 BRA `(.L_x_8) ;  /* 0x0000000400381947 */ /* 0x001fea0003800000 */
[----:B------:R-:W0:Y:S01]  /*0a10*/  LDC.64 R14, c[0x0][0x628] ;  /* 0x00018a00ff0e7b82 */ /* 0x000e220000000a00 */
[----:B------:R-:W-:Y:S02]  /*0a20*/  IMAD.MOV.U32 R4, RZ, RZ, R19 ;  /* 0x000000ffff047224 */ /* 0x000fe400078e0013 */
[----:B------:R-:W-:-:S05]  /*0a30*/  IMAD.MOV.U32 R5, RZ, RZ, R23 ;  /* 0x000000ffff057224 */ /* 0x000fca00078e0017 */
[----:B------:R-:W2:Y:S08]  /*0a40*/  LDC R10, c[0x0][0x630] ;  /* 0x00018c00ff0a7b82 */ /* 0x000eb00000000800 */
[----:B------:R-:W3:Y:S01]  /*0a50*/  LDC.64 R16, c[0x0][0x620] ;  /* 0x00018800ff107b82 */ /* 0x000ee20000000a00 */
[----:B0-----:R-:W-:-:S04]  /*0a60*/  ISETP.NE.U32.AND P1, PT, R14, RZ, PT ;  /* 0x000000ff0e00720c */ /* 0x001fc80003f25070 */
[----:B------:R-:W-:-:S13]  /*0a70*/  ISETP.NE.AND.EX P1, PT, R15, RZ, PT, P1 ;  /* 0x000000ff0f00720c */ /* 0x000fda0003f25310 */
[----:B--23--:R-:W-:Y:S05]  /*0a80*/  @!P1 BRA `(.L_x_9) ;  /* 0x0000000000289947 */ /* 0x00cfea0003800000 */
[----:B------:R-:W0:Y:S02]  /*0a90*/  LDC R9, c[0x0][0x634] ;  /* 0x00018d00ff097b82 */ /* 0x000e240000000800 */
[----:B0-----:R-:W-:-:S05]  /*0aa0*/  IADD3 R9, P1, R19, R9, RZ ;  /* 0x0000000913097210 */ /* 0x001fca0007f3e0ff */
[----:B------:R-:W-:-:S04]  /*0ab0*/  IMAD.X R13, RZ, RZ, R23, P1 ;  /* 0x000000ffff0d7224 */ /* 0x000fc800008e0617 */
[----:B------:R-:W-:-:S04]  /*0ac0*/  IMAD.WIDE.U32 R4, R13, R14, RZ ;  /* 0x0000000e0d047225 */ /* 0x000fc800078e00ff */
[----:B------:R-:W-:-:S04]  /*0ad0*/  IMAD.WIDE.U32 R6, P1, R9, R15, R4 ;  /* 0x0000000f09067225 */ /* 0x000fc80007820004 */
[----:B------:R-:W-:-:S04]  /*0ae0*/  IMAD.WIDE.U32 R4, R9, R14, RZ ;  /* 0x0000000e09047225 */ /* 0x000fc800078e00ff */
[----:B------:R-:W-:Y:S01]  /*0af0*/  IMAD.X R9, RZ, RZ, RZ, P1 ;  /* 0x000000ffff097224 */ /* 0x000fe200008e06ff */
[----:B------:R-:W-:Y:S01]  /*0b00*/  IADD3 RZ, P1, R5, R6, RZ ;  /* 0x0000000605ff7210 */ /* 0x000fe20007f3e0ff */
[----:B------:R-:W-:-:S04]  /*0b10*/  IMAD.MOV.U32 R8, RZ, RZ, R7 ;  /* 0x000000ffff087224 */ /* 0x000fc800078e0007 */
[----:B------:R-:W-:-:S08]  /*0b20*/  IMAD.WIDE.U32.X R4, R13, R15, R8, P1 ;  /* 0x0000000f0d047225 */ /* 0x000fd000008e0408 */
.L_x_9:
[----:B------:R-:W0:Y:S01]  /*0b30*/  LDC.64 R20, c[0x0][0x640] ;  /* 0x00019000ff147b82 */ /* 0x000e220000000a00 */
[-C--:B------:R-:W-:Y:S01]  /*0b40*/  SHF.R.U64 R22, R4, R10.reuse, R5 ;  /* 0x0000000a04167219 */ /* 0x080fe20000001205 */
[----:B------:R-:W-:Y:S01]  /*0b50*/  IMAD.MOV.U32 R4, RZ, RZ, R19 ;  /* 0x000000ffff047224 */ /* 0x000fe200078e0013 */
[----:B------:R-:W-:Y:S01]  /*0b60*/  SHF.R.U32.HI R3, RZ, R10, R5 ;  /* 0x0000000aff037219 */ /* 0x000fe20000011605 */
[----:B------:R-:W-:Y:S01]  /*0b70*/  IMAD.MOV.U32 R5, RZ, RZ, R23 ;  /* 0x000000ffff057224 */ /* 0x000fe200078e0017 */
[----:B------:R-:W-:Y:S01]  /*0b80*/  IADD3 R7, P1, RZ, -R22, RZ ;  /* 0x80000016ff077210 */ /* 0x000fe20007f3e0ff */
[----:B-1----:R-:W-:Y:S02]  /*0b90*/  IMAD R23, R11, R12, R2 ;  /* 0x0000000c0b177224 */ /* 0x002fe400078e0202 */
[----:B------:R-:W1:Y:S01]  /*0ba0*/  LDC R8, c[0x0][0x618] ;  /* 0x00018600ff087b82 */ /* 0x000e620000000800 */
[----:B------:R-:W-:Y:S02]  /*0bb0*/  IMAD.MOV.U32 R11, RZ, RZ, 0x1 ;  /* 0x00000001ff0b7424 */ /* 0x000fe400078e00ff */
[----:B------:R-:W-:-:S02]  /*0bc0*/  IMAD.X R3, RZ, RZ, ~R3, P1 ;  /* 0x000000ffff037224 */ /* 0x000fc400008e0e03 */
[----:B------:R-:W-:-:S03]  /*0bd0*/  IMAD.WIDE.U32 R4, R7, R16, R4 ;  /* 0x0000001007047225 */ /* 0x000fc600078e0004 */
[----:B------:R-:W2:Y:S01]  /*0be0*/  LDC R14, c[0x0][0x608] ;  /* 0x00018200ff0e7b82 */ /* 0x000ea20000000800 */
[----:B------:R-:W-:-:S04]  /*0bf0*/  IMAD R6, R3, R16, RZ ;  /* 0x0000001003067224 */ /* 0x000fc800078e02ff */
[----:B------:R-:W-:-:S03]  /*0c00*/  IMAD R3, R7, R17, R6 ;  /* 0x0000001107037224 */ /* 0x000fc600078e0206 */
[----:B------:R-:W3:Y:S01]  /*0c10*/  LDC R18, c[0x0][0x658] ;  /* 0x00019600ff127b82 */ /* 0x000ee20000000800 */
[----:B------:R-:W-:Y:S01]  /*0c20*/  IMAD.IADD R3, R5, 0x1, R3 ;  /* 0x0000000105037824 */ /* 0x000fe200078e0203 */
[----:B0-----:R-:W-:Y:S01]  /*0c30*/  ISETP.NE.U32.AND P1, PT, R20, RZ, PT ;  /* 0x000000ff1400720c */ /* 0x001fe20003f25070 */
[----:B------:R-:W-:-:S03]  /*0c40*/  IMAD.MOV.U32 R5, RZ, RZ, -0x1 ;  /* 0xffffffffff057424 */ /* 0x000fc600078e00ff */
[----:B------:R-:W-:Y:S02]  /*0c50*/  ISETP.NE.AND.EX P1, PT, R21, RZ, PT, P1 ;  /* 0x000000ff1500720c */ /* 0x000fe40003f25310 */
[----:B------:R-:W0:Y:S01]  /*0c60*/  LDC R13, c[0x0][0x600] ;  /* 0x00018000ff0d7b82 */ /* 0x000e220000000800 */
[-CC-:B-1----:R-:W-:Y:S02]  /*0c70*/  SHF.R.U64 R10, R4, R8.reuse, R3.reuse ;  /* 0x00000008040a7219 */ /* 0x182fe40000001203 */
[----:B------:R-:W-:-:S05]  /*0c80*/  SHF.R.U32.HI R3, RZ, R8, R3 ;  /* 0x00000008ff037219 */ /* 0x000fca0000011603 */
[----:B------:R-:W1:Y:S01]  /*0c90*/  LDC R15, c[0x0][0x648] ;  /* 0x00019200ff0f7b82 */ /* 0x000e620000000800 */
[-CC-:B--2---:R-:W-:Y:S02]  /*0ca0*/  SHF.R.U64 R19, R10, R14.reuse, R3.reuse ;  /* 0x0000000e0a137219 */ /* 0x184fe40000001203 */
[----:B------:R-:W-:-:S05]  /*0cb0*/  SHF.R.U32.HI R3, RZ, R14, R3 ;  /* 0x0000000eff037219 */ /* 0x000fca0000011603 */
[----:B------:R-:W2:Y:S01]  /*0cc0*/  LDC R17, c[0x0][0x638] ;  /* 0x00018e00ff117b82 */ /* 0x000ea20000000800 */
[-C--:B---3--:R-:W-:Y:S02]  /*0cd0*/  SHF.L.U32 R2, R5, R18.reuse, RZ ;  /* 0x0000001205027219 */ /* 0x088fe400000006ff */
[--C-:B------:R-:W-:Y:S02]  /*0ce0*/  SHF.R.U64 R12, R19, R18, R3.reuse ;  /* 0x00000012130c7219 */ /* 0x100fe40000001203 */
[----:B------:R-:W-:Y:S02]  /*0cf0*/  LOP3.LUT R8, RZ, R2, RZ, 0x33, !PT ;  /* 0x00000002ff087212 */ /* 0x000fe400078e33ff */
[----:B------:R-:W-:Y:S01]  /*0d00*/  SHF.R.U32.HI R3, RZ, R18, R3 ;  /* 0x00000012ff037219 */ /* 0x000fe20000011603 */
[----:B------:R-:W3:Y:S01]  /*0d10*/  LDC R16, c[0x0][0x610] ;  /* 0x00018400ff107b82 */ /* 0x000ee20000000800 */
[----:B------:R-:W-:Y:S01]  /*0d20*/  IMAD.MOV.U32 R2, RZ, RZ, R12 ;  /* 0x000000ffff027224 */ /* 0x000fe200078e000c */
[----:B------:R-:W-:Y:S06]  /*0d30*/  @!P1 BRA `(.L_x_10) ;  /* 0x0000000000289947 */ /* 0x000fec0003800000 */
[----:B------:R-:W4:Y:S02]  /*0d40*/  LDC R7, c[0x0][0x64c] ;  /* 0x00019300ff077b82 */ /* 0x000f240000000800 */
[----:B----4-:R-:W-:-:S05]  /*0d50*/  IADD3 R7, P1, R12, R7, RZ ;  /* 0x000000070c077210 */ /* 0x010fca0007f3e0ff */
        /* <DEDUP_REMOVED lines=8> */
.L_x_10:
[----:B-1----:R-:W-:Y:S01]  /*0de0*/  SHF.R.U64 R4, R2, R15, R3 ;  /* 0x0000000f02047219 */ /* 0x002fe20000001203 */
[----:B0-----:R-:W-:Y:S01]  /*0df0*/  VIADD R5, R13, 0xffffffff ;  /* 0xffffffff0d057836 */ /* 0x001fe20000000000 */
[----:B------:R-:W-:Y:S02]  /*0e00*/  SHF.L.U32 R2, R11, R18, RZ ;  /* 0x000000120b027219 */ /* 0x000fe400000006ff */
[----:B------:R-:W-:Y:S01]  /*0e10*/  LOP3.LUT R3, R19, R8, RZ, 0xc0, !PT ;  /* 0x0000000813037212 */ /* 0x000fe200078ec0ff */
[----:B------:R-:W-:Y:S01]  /*0e20*/  IMAD.MOV R6, RZ, RZ, -R4 ;  /* 0x000000ffff067224 */ /* 0x000fe200078e0a04 */
[----:B------:R-:W-:Y:S02]  /*0e30*/  SEL R0, R0, R23, !P4 ;  /* 0x0000001700007207 */ /* 0x000fe40006000000 */
[----:B------:R-:W-:Y:S01]  /*0e40*/  LOP3.LUT R5, R10, R5, RZ, 0xc0, !PT ;  /* 0x000000050a057212 */ /* 0x000fe200078ec0ff */
[----:B------:R-:W-:Y:S01]  /*0e50*/  IMAD R3, R2, R4, R3 ;  /* 0x0000000402037224 */ /* 0x000fe200078e0203 */
[----:B------:R-:W-:Y:S01]  /*0e60*/  R2UR UR22, R22 ;  /* 0x00000000161672ca */ /* 0x000fe200000e0000 */
[----:B--2---:R-:W-:-:S02]  /*0e70*/  IMAD R2, R6, R17, R12 ;  /* 0x0000001106027224 */ /* 0x004fc400078e020c */
[----:B---3--:R-:W-:Y:S02]  /*0e80*/  IMAD R0, R3, R16, R0 ;  /* 0x0000001003007224 */ /* 0x008fe400078e0200 */
[----:B------:R-:W-:Y:S02]  /*0e90*/  IMAD R3, R2, R13, R5 ;  /* 0x0000000d02037224 */ /* 0x000fe400078e0205 */
[----:B------:R-:W-:-:S03]  /*0ea0*/  IMAD.MOV.U32 R4, RZ, RZ, 0x1 ;  /* 0x00000001ff047424 */ /* 0x000fc600078e00ff */
[----:B------:R-:W-:Y:S02]  /*0eb0*/  SEL R2, R3, R0, !P4 ;  /* 0x0000000003027207 */ /* 0x000fe40006000000 */
[----:B------:R-:W-:-:S03]  /*0ec0*/  SEL R0, R0, R3, !P4 ;  /* 0x0000000300007207 */ /* 0x000fc60006000000 */
[----:B------:R0:W-:Y:S04]  /*0ed0*/  STL [R1+0x84], R2 ;  /* 0x0000840201007387 */ /* 0x0001e80000100800 */
[----:B------:R0:W-:Y:S02]  /*0ee0*/  STL [R1+0x88], R0 ;  /* 0x0000880001007387 */ /* 0x0001e40000100800 */
.L_x_8:
[----:B------:R-:W-:-:S08]  /*0ef0*/  NOP ;  /* 0x0000000000007918 */ /* 0x000fd00000000000 */
[----:B------:R-:W2:Y:S02]  /*0f00*/  USETMAXREG.TRY_ALLOC.CTAPOOL UP0, 0xe8 ;  /* 0x000000e8000079c8 */ /* 0x000ea40008000600 */
[----:B--2---:R-:W-:-:S13]  /*0f10*/  PLOP3.LUT P1, PT, PT, PT, UP0, 0x80, 0x0 ;  /* 0x000000000000781c */ /* 0x004fda0003f2f008 */
[----:B------:R-:W-:Y:S05]  /*0f20*/  @!P1 BRA `(.L_x_8) ;  /* 0xfffffffc00f09947 */ /* 0x000fea000383ffff */
[----:B------:R-:W-:Y:S01]  /*0f30*/  ULDC.64 UR4, c[0x0][0x598] ;  /* 0x0001660000047ab9 */ /* 0x000fe20000000a00 */
[----:B------:R-:W-:Y:S01]  /*0f40*/  ULDC.64 UR14, c[0x0][0x208] ;  /* 0x00008200000e7ab9 */ /* 0x000fe20000000a00 */
[----:B------:R-:W-:-:S04]  /*0f50*/  ISETP.NE.U32.AND P1, PT, RZ, UR4, PT ;  /* 0x00000004ff007c0c */ /* 0x000fc8000bf25070 */
[----:B------:R-:W-:-:S13]  /*0f60*/  ISETP.NE.AND.EX P1, PT, RZ, UR5, PT, P1 ;  /* 0x00000005ff007c0c */ /* 0x000fda000bf25310 */
[----:B------:R-:W-:Y:S05]  /*0f70*/  @!P1 BRA `(.L_x_11) ;  /* 0x0000000000209947 */ /* 0x000fea0003800000 */
[----:B0-----:R-:W0:Y:S02]  /*0f80*/  LDC.64 R2, c[0x0][0x598] ;  /* 0x00016600ff027b82 */ /* 0x001e240000000a00 */
[----:B0-----:R-:W2:Y:S02]  /*0f90*/  LDG.E.64 R2, desc[UR14][R2.64] ;  /* 0x0000000e02027981 */ /* 0x001ea4000c1e1b00 */
[----:B--2---:R-:W-:-:S04]  /*0fa0*/  ISETP.NE.U32.AND P1, PT, R2, RZ, PT ;  /* 0x000000ff0200720c */ /* 0x004fc80003f25070 */
[----:B------:R-:W-:-:S13]  /*0fb0*/  ISETP.NE.AND.EX P1, PT, R3, RZ, PT, P1 ;  /* 0x000000ff0300720c */ /* 0x000fda0003f25310 */
[----:B------:R-:W-:Y:S05]  /*0fc0*/  @!P1 BRA `(.L_x_11) ;  /* 0x00000000000c9947 */ /* 0x000fea0003800000 */
[----:B------:R-:W2:Y:S02]  /*0fd0*/  LD.E R2, desc[UR14][R2.64] ;  /* 0x0000000e02027980 */ /* 0x000ea4000c101900 */
[----:B--2---:R-:W-:Y:S01]  /*0fe0*/  R2UR UR20, R2 ;  /* 0x00000000021472ca */ /* 0x004fe200000e0000 */
[----:B------:R-:W-:-:S14]  /*0ff0*/  BRA `(.L_x_12) ;  /* 0x0000000000247947 */ /* 0x000fdc0003800000 */
.L_x_11:
[----:B------:R-:W-:Y:S02]  /*1000*/  ULDC.64 UR4, c[0x0][0x588] ;  /* 0x0001620000047ab9 */ /* 0x000fe40000000a00 */
[----:B------:R-:W-:-:S04]  /*1010*/  ISETP.NE.U32.AND P1, PT, RZ, UR4, PT ;  /* 0x00000004ff007c0c */ /* 0x000fc8000bf25070 */
[----:B------:R-:W-:-:S13]  /*1020*/  ISETP.NE.AND.EX P1, PT, RZ, UR5, PT, P1 ;  /* 0x00000005ff007c0c */ /* 0x000fda000bf25310 */
[----:B------:R-:W-:Y:S05]  /*1030*/  @!P1 BRA `(.L_x_13) ;  /* 0x0000000000109947 */ /* 0x000fea0003800000 */
[----:B0-----:R-:W0:Y:S02]  /*1040*/  LDC.64 R2, c[0x0][0x588] ;  /* 0x00016200ff027b82 */ /* 0x001e240000000a00 */
[----:B0-----:R-:W2:Y:S02]  /*1050*/  LDG.E R2, desc[UR14][R2.64] ;  /* 0x0000000e02027981 */ /* 0x001ea4000c1e1900 */
[----:B--2---:R-:W-:Y:S01]  /*1060*/  R2UR UR20, R2 ;  /* 0x00000000021472ca */ /* 0x004fe200000e0000 */
[----:B------:R-:W-:-:S14]  /*1070*/  BRA `(.L_x_12) ;  /* 0x0000000000047947 */ /* 0x000fdc0003800000 */
.L_x_13:
[----:B------:R-:W-:-:S05]  /*1080*/  ULDC UR20, c[0x0][0x580] ;  /* 0x0001600000147ab9 */ /* 0x000fca0000000800 */
.L_x_12:
[----:B------:R-:W-:Y:S02]  /*1090*/  ULDC.64 UR4, c[0x0][0x5a0] ;  /* 0x0001680000047ab9 */ /* 0x000fe40000000a00 */
        /* <DEDUP_REMOVED lines=11> */
.L_x_14:
        /* <DEDUP_REMOVED lines=8> */
.L_x_16:
[----:B------:R-:W-:-:S05]  /*11d0*/  ULDC UR21, c[0x0][0x584] ;  /* 0x0001610000157ab9 */ /* 0x000fca0000000800 */
.L_x_15:
[----:B------:R-:W-:-:S13]  /*11e0*/  LOP3.LUT P1, RZ, R4, 0xff, RZ, 0xc0, !PT ;  /* 0x000000ff04ff7812 */ /* 0x000fda000782c0ff */
[----:B------:R-:W-:Y:S05]  /*11f0*/  @!P1 EXIT ;  /* 0x000000000000994d */ /* 0x000fea0003800000 */
[----:B------:R-:W-:Y:S01]  /*1200*/  ULDC UR4, c[0x0][0x28c] ;  /* 0x0000a30000047ab9 */ /* 0x000fe20000000800 */
[----:B------:R-:W-:Y:S02]  /*1210*/  ULOP3.LUT UR23, UR13, 0x1, URZ, 0xfc, !UPT ;  /* 0x000000010d177892 */ /* 0x000fe4000f8efc3f */
[----:B------:R-:W-:-:S04]  /*1220*/  UIADD3 UR4, UR4, 0x3f, URZ ;  /* 0x0000003f04047890 */ /* 0x000fc8000fffe03f */
[----:B------:R-:W-:-:S04]  /*1230*/  USHF.R.S32.HI UR5, URZ, 0x1f, UR4 ;  /* 0x0000001f3f057899 */ /* 0x000fc80008011404 */
[----:B------:R-:W-:-:S03]  /*1240*/  ULEA.HI UR5, UR5, UR4, URZ, 0x6 ;  /* 0x0000000405057291 */ /* 0x000fc6000f8f303f */
[----:B------:R-:W-:Y:S01]  /*1250*/  UMOV UR4, URZ ;  /* 0x0000003f00047c82 */ /* 0x000fe20008000000 */
[----:B------:R-:W-:-:S03]  /*1260*/  USHF.R.S32.HI UR9, URZ, 0x6, UR5 ;  /* 0x000000063f097899 */ /* 0x000fc60008011405 */
[----:B------:R-:W-:-:S09]  /*1270*/  UMOV UR5, URZ ;  /* 0x0000003f00057c82 */ /* 0x000fd20008000000 */
.L_x_299:
[----:B0-----:R-:W0:Y:S01]  /*1280*/  S2R R0, SR_TID.X ;  /* 0x0000000000007919 */ /* 0x001e220000002100 */
[----:B--2---:R-:W2:Y:S01]  /*1290*/  S2UR UR17, SR_CgaCtaId ;  /* 0x00000000001179c3 */ /* 0x004ea20000008800 */
[----:B------:R-:W-:Y:S01]  /*12a0*/  UMOV UR16, 0x400 ;  /* 0x0000040000107882 */ /* 0x000fe20000000000 */
[----:B------:R-:W-:Y:S01]  /*12b0*/  UMOV UR6, URZ ;  /* 0x0000003f00067c82 */ /* 0x000fe20008000000 */
[----:B------:R-:W-:Y:S01]  /*12c0*/  STL [R1+0x74], RZ ;  /* 0x000074ff01007387 */ /* 0x000fe20000100800 */
[----:B------:R-:W-:Y:S01]  /*12d0*/  UMOV UR7, URZ ;  /* 0x0000003f00077c82 */ /* 0x000fe20008000000 */
[----:B------:R-:W-:Y:S01]  /*12e0*/  UMOV UR8, URZ ;  /* 0x0000003f00087c82 */ /* 0x000fe20008000000 */
[----:B------:R-:W-:Y:S01]  /*12f0*/  CS2R R4, SRZ ;  /* 0x0000000000047805 */ /* 0x000fe2000001ff00 */
[----:B------:R-:W-:Y:S01]  /*1300*/  STL [R1+0x70], RZ ;  /* 0x000070ff01007387 */ /* 0x000fe20000100800 */
[----:B---3--:R-:W3:Y:S01]  /*1310*/  LDC R2, c[0x0][0x28c] ;  /* 0x0000a300ff027b82 */ /* 0x008ee20000000800 */
[----:B------:R-:W-:-:S02]  /*1320*/  CS2R R6, SRZ ;  /* 0x0000000000067805 */ /* 0x000fc4000001ff00 */
[----:B------:R-:W-:Y:S01]  /*1330*/  CS2R R8, SRZ ;  /* 0x0000000000087805 */ /* 0x000fe2000001ff00 */
[----:B------:R-:W-:Y:S01]  /*1340*/  STL [R1+0x6c], RZ ;  /* 0x00006cff01007387 */ /* 0x000fe20000100800 */
[----:B------:R-:W-:Y:S02]  /*1350*/  CS2R R10, SRZ ;  /* 0x00000000000a7805 */ /* 0x000fe4000001ff00 */
[----:B------:R-:W-:Y:S02]  /*1360*/  CS2R R12, SRZ ;  /* 0x00000000000c7805 */ /* 0x000fe4000001ff00 */
[----:B------:R-:W-:Y:S01]  /*1370*/  CS2R R14, SRZ ;  /* 0x00000000000e7805 */ /* 0x000fe2000001ff00 */
[----:B------:R-:W-:Y:S01]  /*1380*/  STL [R1+0x68], RZ ;  /* 0x000068ff01007387 */ /* 0x000fe20000100800 */
[----:B------:R-:W-:Y:S02]  /*1390*/  CS2R R16, SRZ ;  /* 0x0000000000107805 */ /* 0x000fe4000001ff00 */
[----:B-1----:R-:W-:-:S02]  /*13a0*/  CS2R R18, SRZ ;  /* 0x0000000000127805 */ /* 0x002fc4000001ff00 */
[----:B------:R-:W-:Y:S01]  /*13b0*/  CS2R R20, SRZ ;  /* 0x0000000000147805 */ /* 0x000fe2000001ff00 */
[----:B------:R-:W-:Y:S01]  /*13c0*/  STL [R1+0x64], RZ ;  /* 0x000064ff01007387 */ /* 0x000fe20000100800 */
[----:B------:R-:W-:Y:S02]  /*13d0*/  CS2R R22, SRZ ;  /* 0x0000000000167805 */ /* 0x000fe4000001ff00 */
[----:B------:R-:W-:Y:S02]  /*13e0*/  CS2R R152, SRZ ;  /* 0x0000000000987805 */ /* 0x000fe4000001ff00 */
[----:B------:R-:W-:Y:S01]  /*13f0*/  CS2R R154, SRZ ;  /* 0x00000000009a7805 */ /* 0x000fe2000001ff00 */
[----:B------:R-:W-:Y:S01]  /*1400*/  STL [R1+0x60], RZ ;  /* 0x000060ff01007387 */ /* 0x000fe20000100800 */
[----:B------:R-:W-:Y:S02]  /*1410*/  CS2R R156, SRZ ;  /* 0x00000000009c7805 */ /* 0x000fe4000001ff00 */
[----:B------:R-:W-:-:S02]  /*1420*/  CS2R R158, SRZ ;  /* 0x00000000009e7805 */ /* 0x000fc4000001ff00 */
[----:B------:R-:W-:Y:S01]  /*1430*/  CS2R R160, SRZ ;  /* 0x0000000000a07805 */ /* 0x000fe2000001ff00 */
[----:B------:R-:W-:Y:S01]  /*1440*/  STL [R1+0x5c], RZ ;  /* 0x00005cff01007387 */ /* 0x000fe20000100800 */
[----:B------:R-:W-:Y:S02]  /*1450*/  CS2R R162, SRZ ;  /* 0x0000000000a27805 */ /* 0x000fe4000001ff00 */
[----:B------:R-:W-:Y:S02]  /*1460*/  CS2R R164, SRZ ;  /* 0x0000000000a47805 */ /* 0x000fe4000001ff00 */
[----:B------:R-:W-:Y:S02]  /*1470*/  CS2R R166, SRZ ;  /* 0x0000000000a67805 */ /* 0x000fe4000001ff00 */
[----:B0-----:R-:W-:Y:S01]  /*1480*/  LOP3.LUT R0, R0, 0x80, RZ, 0xc0, !PT ;  /* 0x0000008000007812 */ /* 0x001fe200078ec0ff */
[----:B------:R-:W-:Y:S01]  /*1490*/  STL [R1+0x58], RZ ;  /* 0x000058ff01007387 */ /* 0x000fe20000100800 */
[----:B---3--:R-:W-:-:S02]  /*14a0*/  ISETP.GE.AND P1, PT, R2, 0x1, PT ;  /* 0x000000010200780c */ /* 0x008fc40003f26270 */
[----:B------:R-:W-:Y:S02]  /*14b0*/  CS2R R2, SRZ ;  /* 0x0000000000027805 */ /* 0x000fe4000001ff00 */
[----:B------:R-:W-:Y:S01]  /*14c0*/  SHF.R.U32.HI R0, RZ, 0x7, R0 ;  /* 0x00000007ff007819 */ /* 0x000fe20000011600 */
[----:B------:R-:W-:Y:S01]  /*14d0*/  STL [R1+0x54], RZ ;  /* 0x000054ff01007387 */ /* 0x000fe20000100800 */
[----:B------:R-:W-:Y:S02]  /*14e0*/  CS2R R168, SRZ ;  /* 0x0000000000a87805 */ /* 0x000fe4000001ff00 */
[----:B------:R-:W-:Y:S02]  /*14f0*/  CS2R R170, SRZ ;  /* 0x0000000000aa7805 */ /* 0x000fe4000001ff00 */
[----:B------:R-:W-:Y:S01]  /*1500*/  CS2R R172, SRZ ;  /* 0x0000000000ac7805 */ /* 0x000fe2000001ff00 */
[----:B------:R-:W-:Y:S01]  /*1510*/  STL [R1+0x50], RZ ;  /* 0x000050ff01007387 */ /* 0x000fe20000100800 */
[----:B------:R-:W-:-:S02]  /*1520*/  CS2R R174, SRZ ;  /* 0x0000000000ae7805 */ /* 0x000fc4000001ff00 */
[----:B------:R-:W-:Y:S02]  /*1530*/  CS2R R176, SRZ ;  /* 0x0000000000b07805 */ /* 0x000fe4000001ff00 */
[----:B------:R-:W-:Y:S01]  /*1540*/  CS2R R178, SRZ ;  /* 0x0000000000b27805 */ /* 0x000fe2000001ff00 */
[----:B------:R-:W0:Y:S01]  /*1550*/  SHFL.IDX PT, R0, R0, RZ, 0x1f ;  /* 0x00001fff00007589 */ /* 0x000e2200000e0000 */
[----:B------:R-:W-:Y:S02]  /*1560*/  CS2R R180, SRZ ;  /* 0x0000000000b47805 */ /* 0x000fe4000001ff00 */
[----:B------:R-:W-:Y:S02]  /*1570*/  CS2R R182, SRZ ;  /* 0x0000000000b67805 */ /* 0x000fe4000001ff00 */
[----:B------:R-:W-:Y:S01]  /*1580*/  CS2R R184, SRZ ;  /* 0x0000000000b87805 */ /* 0x000fe2000001ff00 */
[----:B------:R1:W-:Y:S01]  /*1590*/  STL [R1+0x4c], RZ ;  /* 0x00004cff01007387 */ /* 0x0003e20000100800 */
[----:B------:R-:W-:-:S02]  /*15a0*/  CS2R R186, SRZ ;  /* 0x0000000000ba7805 */ /* 0x000fc4000001ff00 */
[----:B------:R-:W-:Y:S02]  /*15b0*/  CS2R R188, SRZ ;  /* 0x0000000000bc7805 */ /* 0x000fe4000001ff00 */
[----:B------:R-:W-:Y:S01]  /*15c0*/  CS2R R190, SRZ ;  /* 0x0000000000be7805 */ /* 0x000fe2000001ff00 */
[----:B------:R1:W-:Y:S01]  /*15d0*/  STL [R1+0x48], RZ ;  /* 0x000048ff01007387 */ /* 0x0003e20000100800 */
        /* <DEDUP_REMOVED lines=14> */
[----:B------:R-:W-:Y:S02]  /*16c0*/  CS2R R214, SRZ ;  /* 0x0000000000d67805 */ /* 0x000fe4000001ff00 */
[----:B0-----:R-:W-:Y:S01]  /*16d0*/  R2UR UR11, R0 ;  /* 0x00000000000b72ca */ /* 0x001fe200000e0000 */
[----:B------:R1:W-:Y:S01]  /*16e0*/  STL [R1+0x38], RZ ;  /* 0x000038ff01007387 */ /* 0x0003e20000100800 */
[----:B------:R-:W-:Y:S01]  /*16f0*/  IMAD.MOV.U32 R0, RZ, RZ, RZ ;  /* 0x000000ffff007224 */ /* 0x000fe200078e00ff */
[----:B------:R-:W-:Y:S02]  /*1700*/  CS2R R216, SRZ ;  /* 0x0000000000d87805 */ /* 0x000fe4000001ff00 */
[----:B------:R-:W-:Y:S01]  /*1710*/  CS2R R218, SRZ ;  /* 0x0000000000da7805 */ /* 0x000fe2000001ff00 */
[----:B------:R1:W-:Y:S01]  /*1720*/  STL [R1+0x34], RZ ;  /* 0x000034ff01007387 */ /* 0x0003e20000100800 */
[----:B------:R-:W-:-:S02]  /*1730*/  CS2R R220, SRZ ;  /* 0x0000000000dc7805 */ /* 0x000fc4000001ff00 */
[----:B------:R-:W-:Y:S02]  /*1740*/  CS2R R222, SRZ ;  /* 0x0000000000de7805 */ /* 0x000fe4000001ff00 */
[----:B------:R-:W-:Y:S01]  /*1750*/  CS2R R224, SRZ ;  /* 0x0000000000e07805 */ /* 0x000fe2000001ff00 */
[----:B------:R1:W-:Y:S01]  /*1760*/  STL [R1+0x30], RZ ;  /* 0x000030ff01007387 */ /* 0x0003e20000100800 */
[----:B------:R-:W-:Y:S01]  /*1770*/  IMAD.MOV.U32 R226, RZ, RZ, RZ ;  /* 0x000000ffffe27224 */ /* 0x000fe200078e00ff */
[----:B------:R-:W-:Y:S01]  /*1780*/  CS2R R88, SRZ ;  /* 0x0000000000587805 */ /* 0x000fe2000001ff00 */
[----:B------:R-:W-:Y:S01]  /*1790*/  IMAD.U32 R227, RZ, RZ, UR4 ;  /* 0x00000004ffe37e24 */ /* 0x000fe2000f8e00ff */
[----:B------:R1:W-:Y:S01]  /*17a0*/  STL [R1+0x2c], RZ ;  /* 0x00002cff01007387 */ /* 0x0003e20000100800 */
[----:B------:R-:W-:Y:S01]  /*17b0*/  ULEA.HI UR10, UR11, UR11, URZ, 0x1 ;  /* 0x0000000b0b0a7291 */ /* 0x000fe2000f8f083f */
[----:B------:R-:W-:Y:S02]  /*17c0*/  CS2R R90, SRZ ;  /* 0x00000000005a7805 */ /* 0x000fe4000001ff00 */
[----:B------:R-:W-:Y:S01]  /*17d0*/  CS2R R92, SRZ ;  /* 0x00000000005c7805 */ /* 0x000fe2000001ff00 */
[----:B------:R1:W-:Y:S01]  /*17e0*/  STL [R1+0x28], RZ ;  /* 0x000028ff01007387 */ /* 0x0003e20000100800 */
[----:B------:R-:W-:Y:S01]  /*17f0*/  ULOP3.LUT UR12, UR10, 0xffffe, URZ, 0xc0, !UPT ;  /* 0x000ffffe0a0c7892 */ /* 0x000fe2000f8ec03f */
[----:B------:R-:W-:Y:S01]  /*1800*/  CS2R R94, SRZ ;  /* 0x00000000005e7805 */ /* 0x000fe2000001ff00 */
[----:B--2---:R-:W-:Y:S01]  /*1810*/  ULEA UR10, UR17, UR16, 0x18 ;  /* 0x00000010110a7291 */ /* 0x004fe2000f8ec03f */
[----:B------:R1:W-:Y:S01]  /*1820*/  STL [R1+0x24], RZ ;  /* 0x000024ff01007387 */ /* 0x0003e20000100800 */
[----:B------:R-:W-:Y:S01]  /*1830*/  UIADD3 UR12, UR11, -UR12, URZ ;  /* 0x8000000c0b0c7290 */ /* 0x000fe2000fffe03f */
[----:B------:R-:W-:-:S02]  /*1840*/  CS2R R96, SRZ ;  /* 0x0000000000607805 */ /* 0x000fc4000001ff00 */
[----:B------:R-:W-:Y:S01]  /*1850*/  CS2R R98, SRZ ;  /* 0x0000000000627805 */ /* 0x000fe2000001ff00 */
[----:B------:R1:W-:Y:S01]  /*1860*/  STL [R1+0x20], RZ ;  /* 0x000020ff01007387 */ /* 0x0003e20000100800 */
[----:B------:R-:W-:Y:S01]  /*1870*/  ULEA UR12, UR12, UR10, 0xc ;  /* 0x0000000a0c0c7291 */ /* 0x000fe2000f8e603f */
[----:B------:R-:W-:Y:S02]  /*1880*/  CS2R R100, SRZ ;  /* 0x0000000000647805 */ /* 0x000fe4000001ff00 */
[----:B------:R-:W-:Y:S01]  /*1890*/  CS2R R102, SRZ ;  /* 0x0000000000667805 */ /* 0x000fe2000001ff00 */
[----:B------:R1:W-:Y:S01]  /*18a0*/  STL [R1+0x1c], RZ ;  /* 0x00001cff01007387 */ /* 0x0003e20000100800 */
[----:B------:R-:W-:Y:S01]  /*18b0*/  UIADD3 UR12, UR12, 0x100, URZ ;  /* 0x000001000c0c7890 */ /* 0x000fe2000fffe03f */
[----:B------:R-:W-:Y:S02]  /*18c0*/  CS2R R104, SRZ ;  /* 0x0000000000687805 */ /* 0x000fe4000001ff00 */
[----:B------:R-:W-:Y:S01]  /*18d0*/  CS2R R106, SRZ ;  /* 0x00000000006a7805 */ /* 0x000fe2000001ff00 */
[----:B------:R1:W-:Y:S01]  /*18e0*/  STL [R1+0x18], RZ ;  /* 0x000018ff01007387 */ /* 0x0003e20000100800 */
[----:B------:R-:W-:Y:S01]  /*18f0*/  USHF.R.U32.HI UR11, URZ, 0x4, UR12 ;  /* 0x000000043f0b7899 */ /* 0x000fe2000801160c */
[----:B------:R-:W-:-:S02]  /*1900*/  CS2R R108, SRZ ;  /* 0x00000000006c7805 */ /* 0x000fc4000001ff00 */
[----:B------:R-:W-:Y:S01]  /*1910*/  CS2R R110, SRZ ;  /* 0x00000000006e7805 */ /* 0x000fe2000001ff00 */
[----:B------:R1:W-:Y:S01]  /*1920*/  STL [R1+0x14], RZ ;  /* 0x000014ff01007387 */ /* 0x0003e20000100800 */
[----:B------:R-:W-:Y:S01]  /*1930*/  ULOP3.LUT UR11, UR11, 0x3fff, URZ, 0xc0, !UPT ;  /* 0x00003fff0b0b7892 */ /* 0x000fe2000f8ec03f */
[----:B------:R-:W-:Y:S01]  /*1940*/  CS2R R112, SRZ ;  /* 0x0000000000707805 */ /* 0x000fe2000001ff00 */
[----:B------:R-:W-:Y:S01]  /*1950*/  UMOV UR12, UR5 ;  /* 0x00000005000c7c82 */ /* 0x000fe20008000000 */
        /* <DEDUP_REMOVED lines=16> */
[----:B------:R1:W-:Y:S01]  /*1a60*/  STL [R1], RZ ;  /* 0x000000ff01007387 */ /* 0x0003e20000100800 */
[----:B------:R-:W-:Y:S02]  /*1a70*/  CS2R R138, SRZ ;  /* 0x00000000008a7805 */ /* 0x000fe4000001ff00 */
[----:B------:R-:W-:Y:S02]  /*1a80*/  CS2R R140, SRZ ;  /* 0x00000000008c7805 */ /* 0x000fe4000001ff00 */
[----:B------:R-:W-:Y:S02]  /*1a90*/  CS2R R142, SRZ ;  /* 0x00000000008e7805 */ /* 0x000fe4000001ff00 */
[----:B------:R-:W-:-:S02]  /*1aa0*/  CS2R R144, SRZ ;  /* 0x0000000000907805 */ /* 0x000fc4000001ff00 */
[----:B------:R-:W-:Y:S02]  /*1ab0*/  CS2R R146, SRZ ;  /* 0x0000000000927805 */ /* 0x000fe4000001ff00 */
[----:B------:R-:W-:Y:S02]  /*1ac0*/  CS2R R148, SRZ ;  /* 0x0000000000947805 */ /* 0x000fe4000001ff00 */
[----:B------:R-:W-:Y:S02]  /*1ad0*/  CS2R R150, SRZ ;  /* 0x0000000000967805 */ /* 0x000fe4000001ff00 */
[----:B------:R-:W-:Y:S02]  /*1ae0*/  CS2R R24, SRZ ;  /* 0x0000000000187805 */ /* 0x000fe4000001ff00 */
[----:B------:R-:W-:Y:S02]  /*1af0*/  CS2R R26, SRZ ;  /* 0x00000000001a7805 */ /* 0x000fe4000001ff00 */
[----:B----4-:R-:W-:-:S02]  /*1b00*/  CS2R R28, SRZ ;  /* 0x00000000001c7805 */ /* 0x010fc4000001ff00 */
[----:B------:R-:W-:Y:S02]  /*1b10*/  CS2R R30, SRZ ;  /* 0x00000000001e7805 */ /* 0x000fe4000001ff00 */
[----:B------:R-:W-:Y:S02]  /*1b20*/  CS2R R32, SRZ ;  /* 0x0000000000207805 */ /* 0x000fe4000001ff00 */
        /* <DEDUP_REMOVED lines=26> */
[----:B------:R-:W-:Y:S01]  /*1cd0*/  CS2R R86, SRZ ;  /* 0x0000000000567805 */ /* 0x000fe2000001ff00 */
[----:B-1----:R-:W-:Y:S06]  /*1ce0*/  @!P1 BRA `(.L_x_17) ;  /* 0x0000001000889947 */ /* 0x002fec0003800000 */
[----:B------:R-:W-:-:S06]  /*1cf0*/  UISETP.NE.AND UP0, UPT, UR23, 0x3, UPT ;  /* 0x000000031700788c */ /* 0x000fcc000bf05270 */
[----:B------:R-:W-:-:S13]  /*1d00*/  PLOP3.LUT P2, PT, PT, PT, UP0, 0x80, 0x0 ;  /* 0x000000000000781c */ /* 0x000fda0003f4f008 */
[----:B------:R-:W-:Y:S05]  /*1d10*/  @!P2 BRA `(.L_x_18) ;  /* 0x000000000004a947 */ /* 0x000fea0003800000 */
[----:B------:R-:W-:Y:S01]  /*1d20*/  BPT.TRAP 0x1 ;  /* 0x000000040000795c */ /* 0x000fe20000300000 */
.L_x_18:
[----:B------:R-:W-:Y:S01]  /*1d30*/  ULEA UR6, UR5, UR10, 0x3 ;  /* 0x0000000a05067291 */ /* 0x000fe2000f8e183f */
[----:B------:R-:W-:-:S05]  /*1d40*/  IMAD.U32 R0, RZ, RZ, UR4 ;  /* 0x00000004ff007e24 */ /* 0x000fca000f8e00ff */
[----:B------:R-:W-:-:S04]  /*1d50*/  SHF.L.U32 R0, R0, 0x1f, RZ ;  /* 0x0000001f00007819 */ /* 0x000fc800000006ff */
[----:B------:R0:W1:Y:S01]  /*1d60*/  SYNCS.PHASECHK.TRANS64.TRYWAIT P1, [UR6], R0 ;  /* 0x00000000ff0075a7 */ /* 0x0000620008020146 */
[----:B------:R-:W-:Y:S05]  /*1d70*/  @!P2 BRA `(.L_x_19) ;  /* 0x000000000004a947 */ /* 0x000fea0003800000 */
[----:B------:R-:W-:Y:S01]  /*1d80*/  BPT.TRAP 0x1 ;  /* 0x000000040000795c */ /* 0x000fe20000300000 */
.L_x_19:
[----:B-1----:R-:W-:Y:S05]  /*1d90*/  @P1 BRA `(.L_x_20) ;  /* 0x0000000000081947 */ /* 0x002fea0003800000 */
[----:B------:R-:W1:Y:S02]  /*1da0*/  SYNCS.PHASECHK.TRANS64.TRYWAIT P1, [UR6], R0 ;  /* 0x00000000ff0075a7 */ /* 0x000e640008020146 */
[----:B-1----:R-:W-:Y:S05]  /*1db0*/  @!P1 BRA `(.L_x_21) ;  /* 0x000000e400c89947 */ /* 0x002fea0003800000 */
.L_x_20:
[----:B------:R-:W-:Y:S01]  /*1dc0*/  UIADD3 UR6, UR10, 0x14100, URZ ;  /* 0x000141000a067890 */ /* 0x000fe2000fffe03f */
[----:B------:R-:W-:Y:S01]  /*1dd0*/  WARPGROUP.ARRIVE ;  /* 0x00000000000079c5 */ /* 0x000fe20000000000 */
[----:B------:R-:W-:Y:S01]  /*1de0*/  ULOP3.LUT UR7, UR11, 0x10000, URZ, 0xfc, !UPT ;  /* 0x000100000b077892 */ /* 0x000fe2000f8efc3f */
[----:B------:R2:W-:Y:S01]  /*1df0*/  STL [R1+0x74], RZ ;  /* 0x000074ff01007387 */ /* 0x0005e20000100800 */
[----:B------:R-:W-:Y:S01]  /*1e00*/  USHF.R.U32.HI UR6, URZ, 0x4, UR6 ;  /* 0x000000043f067899 */ /* 0x000fe20008011606 */
[----:B01----:R-:W-:Y:S01]  /*1e10*/  IMAD.MOV.U32 R0, RZ, RZ, RZ ;  /* 0x000000ffff007224 */ /* 0x003fe200078e00ff */
[----:B------:R-:W-:Y:S01]  /*1e20*/  ULEA UR7, UR5, UR7, 0xa ;  /* 0x0000000705077291 */ /* 0x000fe2000f8e503f */
[----:B------:R2:W-:Y:S01]  /*1e30*/  STL [R1+0x70], RZ ;  /* 0x000070ff01007387 */ /* 0x0005e20000100800 */
[----:B------:R-:W-:Y:S01]  /*1e40*/  ULOP3.LUT UR6, UR6, 0x3fff, URZ, 0xc0, !UPT ;  /* 0x00003fff06067892 */ /* 0x000fe2000f8ec03f */
[----:B------:R-:W-:Y:S01]  /*1e50*/  CS2R R2, SRZ ;  /* 0x0000000000027805 */ /* 0x000fe2000001ff00 */
[----:B------:R-:W-:Y:S01]  /*1e60*/  UMOV UR17, 0x80000020 ;  /* 0x8000002000117882 */ /* 0x000fe20000000000 */
[----:B------:R-:W-:Y:S01]  /*1e70*/  UMOV UR19, 0x80000020 ;  /* 0x8000002000137882 */ /* 0x000fe20000000000 */
[----:B------:R-:W-:Y:S01]  /*1e80*/  ULOP3.LUT UR6, UR6, 0x10000, URZ, 0xfc, !UPT ;  /* 0x0001000006067892 */ /* 0x000fe2000f8efc3f */
[----:B------:R2:W-:Y:S01]  /*1e90*/  STL [R1+0x6c], RZ ;  /* 0x00006cff01007387 */ /* 0x0005e20000100800 */
[----:B------:R-:W-:Y:S01]  /*1ea0*/  UMOV UR16, UR7 ;  /* 0x0000000700107c82 */ /* 0x000fe20008000000 */
[----:B------:R-:W-:Y:S01]  /*1eb0*/  CS2R R4, SRZ ;  /* 0x0000000000047805 */ /* 0x000fe2000001ff00 */
[----:B------:R-:W-:Y:S01]  /*1ec0*/  ULEA UR8, UR5, UR6, 0x9 ;  /* 0x0000000605087291 */ /* 0x000fe2000f8e483f */
[----:B------:R2:W-:Y:S01]  /*1ed0*/  STL [R1+0x68], RZ ;  /* 0x000068ff01007387 */ /* 0x0005e20000100800 */
[----:B------:R-:W-:Y:S01]  /*1ee0*/  CS2R R6, SRZ ;  /* 0x0000000000067805 */ /* 0x000fe2000001ff00 */
[----:B------:R-:W-:Y:S01]  /*1ef0*/  UMOV UR6, 0x2 ;  /* 0x0000000200067882 */ /* 0x000fe20000000000 */
[----:B------:R-:W-:Y:S01]  /*1f00*/  CS2R R8, SRZ ;  /* 0x0000000000087805 */ /* 0x000fe2000001ff00 */
[----:B------:R2:W-:Y:S01]  /*1f10*/  STL [R1+0x64], RZ ;  /* 0x000064ff01007387 */ /* 0x0005e20000100800 */
[----:B------:R-:W-:Y:S01]  /*1f20*/  CS2R R10, SRZ ;  /* 0x00000000000a7805 */ /* 0x000fe2000001ff00 */
[----:B------:R-:W-:Y:S01]  /*1f30*/  UMOV UR18, UR8 ;  /* 0x0000000800127c82 */ /* 0x000fe20008000000 */
[----:B------:R-:W-:Y:S01]  /*1f40*/  CS2R R12, SRZ ;  /* 0x00000000000c7805 */ /* 0x000fe2000001ff00 */
[----:B------:R-:W-:Y:S01]  /*1f50*/  QGMMA.64x128x32.F32.E4M3.E4M3 R88, gdesc[UR16], RZ, !UPT ;  /* 0x01e00000105879f3 */ /* 0x000fe2000c7008ff */
[----:B------:R-:W-:Y:S01]  /*1f60*/  UIADD3 UR16, UR7, 0x200, URZ ;  /* 0x0000020007107890 */ /* 0x000fe2000fffe03f */
[----:B------:R2:W-:Y:S01]  /*1f70*/  STL [R1+0x60], RZ ;  /* 0x000060ff01007387 */ /* 0x0005e20000100800 */
[----:B------:R-:W-:Y:S01]  /*1f80*/  UMOV UR17, 0x80000020 ;  /* 0x8000002000117882 */ /* 0x000fe20000000000 */
[----:B------:R-:W-:-:S02]  /*1f90*/  CS2R R14, SRZ ;  /* 0x00000000000e7805 */ /* 0x000fc4000001ff00 */
[----:B------:R-:W-:Y:S01]  /*1fa0*/  CS2R R16, SRZ ;  /* 0x0000000000107805 */ /* 0x000fe2000001ff00 */
[----:B------:R2:W-:Y:S01]  /*1fb0*/  STL [R1+0x5c], RZ ;  /* 0x00005cff01007387 */ /* 0x0005e20000100800 */
[----:B------:R-:W-:Y:S02]  /*1fc0*/  CS2R R18, SRZ ;  /* 0x0000000000127805 */ /* 0x000fe4000001ff00 */
[----:B------:R-:W-:Y:S02]  /*1fd0*/  CS2R R20, SRZ ;  /* 0x0000000000147805 */ /* 0x000fe4000001ff00 */
[----:B------:R-:W-:Y:S01]  /*1fe0*/  CS2R R22, SRZ ;  /* 0x0000000000167805 */ /* 0x000fe2000001ff00 */
[----:B------:R2:W-:Y:S01]  /*1ff0*/  STL [R1+0x58], RZ ;  /* 0x000058ff01007387 */ /* 0x0005e20000100800 */
[----:B------:R-:W-:Y:S01]  /*2000*/  CS2R R152, SRZ ;  /* 0x0000000000987805 */ /* 0x000fe2000001ff00 */
[----:B------:R-:W-:Y:S01]  /*2010*/  QGMMA.64x128x32.F32.E4M3.E4M3 R24, gdesc[UR16], RZ, !UPT ;  /* 0x01e00000101879f3 */ /* 0x000fe2000c7008ff */
[----:B------:R-:W-:Y:S01]  /*2020*/  UIADD3 UR16, UR7, 0x2, URZ ;  /* 0x0000000207107890 */ /* 0x000fe2000fffe03f */
[----:B------:R2:W-:Y:S01]  /*2030*/  STL [R1+0x54], RZ ;  /* 0x000054ff01007387 */ /* 0x0005e20000100800 */
[----:B------:R-:W-:Y:S01]  /*2040*/  UIADD3 UR18, UR8, 0x2, URZ ;  /* 0x0000000208127890 */ /* 0x000fe2000fffe03f */
[----:B------:R-:W-:Y:S01]  /*2050*/  CS2R R154, SRZ ;  /* 0x00000000009a7805 */ /* 0x000fe2000001ff00 */
[----:B------:R-:W-:Y:S01]  /*2060*/  UMOV UR17, 0x80000020 ;  /* 0x8000002000117882 */ /* 0x000fe20000000000 */
        /* <DEDUP_REMOVED lines=9> */
[----:B------:R-:W-:Y:S02]  /*2100*/  CS2R R166, SRZ ;  /* 0x0000000000a67805 */ /* 0x000fe4000001ff00 */
        /* <DEDUP_REMOVED lines=39> */
[----:B------:R-:W-:-:S03]  /*2380*/  IMAD.MOV.U32 R226, RZ, RZ, RZ ;  /* 0x000000ffffe27224 */ /* 0x000fc600078e00ff */
[----:B------:R2:W-:Y:S04]  /*2390*/  STL [R1+0x1c], RZ ;  /* 0x00001cff01007387 */ /* 0x0005e80000100800 */
[----:B------:R2:W-:Y:S04]  /*23a0*/  STL [R1+0x18], RZ ;  /* 0x000018ff01007387 */ /* 0x0005e80000100800 */
[----:B------:R2:W-:Y:S04]  /*23b0*/  STL [R1+0x14], RZ ;  /* 0x000014ff01007387 */ /* 0x0005e80000100800 */
[----:B------:R2:W-:Y:S04]  /*23c0*/  STL [R1+0x10], RZ ;  /* 0x000010ff01007387 */ /* 0x0005e80000100800 */
[----:B------:R2:W-:Y:S04]  /*23d0*/  STL [R1+0xc], RZ ;  /* 0x00000cff01007387 */ /* 0x0005e80000100800 */
[----:B------:R2:W-:Y:S04]  /*23e0*/  STL [R1+0x8], RZ ;  /* 0x000008ff01007387 */ /* 0x0005e80000100800 */
[----:B------:R2:W-:Y:S04]  /*23f0*/  STL [R1+0x4], RZ ;  /* 0x000004ff01007387 */ /* 0x0005e80000100800 */
[----:B------:R2:W-:Y:S01]  /*2400*/  STL [R1], RZ ;  /* 0x000000ff01007387 */ /* 0x0005e20000100800 */
[----:B------:R-:W-:Y:S01]  /*2410*/  QGMMA.64x128x32.F32.E4M3.E4M3 R88, gdesc[UR16], R88 ;  /* 0x01e00000105879f3 */ /* 0x000fe20008700858 */
[----:B------:R-:W-:Y:S01]  /*2420*/  UIADD3 UR16, UR7, 0x202, URZ ;  /* 0x0000020207107890 */ /* 0x000fe2000fffe03f */
[----:B------:R-:W-:-:S02]  /*2430*/  UMOV UR17, 0x80000020 ;  /* 0x8000002000117882 */ /* 0x000fc40000000000 */
[----:B------:R-:W-:Y:S02]  /*2440*/  ULDC UR7, c[0x0][0x50c] ;  /* 0x0001430000077ab9 */ /* 0x000fe40000000800 */
[----:B------:R-:W-:-:S04]  /*2450*/  UISETP.NE.AND UP0, UPT, UR7, 0x2, UPT ;  /* 0x000000020700788c */ /* 0x000fc8000bf05270 */
[----:B------:R-:W-:Y:S02]  /*2460*/  USEL UR7, URZ, 0x1, UP0 ;  /* 0x000000013f077887 */ /* 0x000fe40008000000 */
[----:B------:R-:W-:Y:S04]  /*2470*/  QGMMA.64x128x32.F32.E4M3.E4M3 R24, gdesc[UR16], R24, gsb0 ;  /* 0x01e00000101879f3 */ /* 0x000fe80008000818 */
[----:B------:R-:W-:-:S13]  /*2480*/  ISETP.NE.AND P1, PT, RZ, UR7, PT ;  /* 0x00000007ff007c0c */ /* 0x000fda000bf25270 */
[----:B--2---:R-:W-:Y:S05]  /*2490*/  @!P1 BRA `(.L_x_22) ;  /* 0x0000000800809947 */ /* 0x004fea0003800000 */
[----:B------:R-:W-:Y:S02]  /*24a0*/  WARPGROUP.DEPBAR.LE gsb0, 0x0 ;  /* 0x00008000000079c5 */ /* 0x000fe40000010000 */
[----:B------:R-:W-:-:S01]  /*24b0*/  FADD R227, RZ, R58 ;  /* 0x0000003affe37221 */ /* 0x000fc20000000000 */
[----:B------:R-:W-:Y:S01]  /*24c0*/  FADD R226, RZ, R88 ;  /* 0x00000058ffe27221 */ /* 0x000fe20000000000 */
[----:B------:R-:W-:-:S01]  /*24d0*/  FADD R225, RZ, R89 ;  /* 0x00000059ffe17221 */ /* 0x000fc20000000000 */
[----:B------:R-:W-:Y:S01]  /*24e0*/  FADD R224, RZ, R90 ;  /* 0x0000005affe07221 */ /* 0x000fe20000000000 */
[----:B------:R-:W-:-:S01]  /*24f0*/  FADD R223, RZ, R91 ;  /* 0x0000005bffdf7221 */ /* 0x000fc20000000000 */
[----:B------:R0:W-:Y:S01]  /*2500*/  STL [R1], R227 ;  /* 0x000000e301007387 */ /* 0x0001e20000100800 */
[----:B------:R-:W-:-:S01]  /*2510*/  FADD R222, RZ, R92 ;  /* 0x0000005cffde7221 */ /* 0x000fc20000000000 */
[----:B------:R-:W-:Y:S01]  /*2520*/  FADD R221, RZ, R93 ;  /* 0x0000005dffdd7221 */ /* 0x000fe20000000000 */
[----:B------:R-:W-:-:S01]  /*2530*/  FADD R220, RZ, R94 ;  /* 0x0000005effdc7221 */ /* 0x000fc20000000000 */
[----:B------:R-:W-:Y:S01]  /*2540*/  FADD R219, RZ, R95 ;  /* 0x0000005fffdb7221 */ /* 0x000fe20000000000 */
[----:B------:R-:W-:-:S01]  /*2550*/  FADD R218, RZ, R96 ;  /* 0x00000060ffda7221 */ /* 0x000fc20000000000 */
[----:B------:R-:W-:Y:S01]  /*2560*/  FADD R217, RZ, R97 ;  /* 0x00000061ffd97221 */ /* 0x000fe20000000000 */
[----:B------:R-:W-:-:S01]  /*2570*/  FADD R216, RZ, R98 ;  /* 0x00000062ffd87221 */ /* 0x000fc20000000000 */
[----:B------:R-:W-:Y:S01]  /*2580*/  FADD R215, RZ, R99 ;  /* 0x00000063ffd77221 */ /* 0x000fe20000000000 */
[----:B------:R-:W-:-:S01]  /*2590*/  FADD R214, RZ, R100 ;  /* 0x00000064ffd67221 */ /* 0x000fc20000000000 */
[----:B0-----:R-:W-:Y:S01]  /*25a0*/  FADD R227, RZ, R59 ;  /* 0x0000003bffe37221 */ /* 0x001fe20000000000 */
[----:B------:R-:W-:-:S01]  /*25b0*/  FADD R213, RZ, R101 ;  /* 0x00000065ffd57221 */ /* 0x000fc20000000000 */
[----:B------:R-:W-:Y:S01]  /*25c0*/  FADD R212, RZ, R102 ;  /* 0x00000066ffd47221 */ /* 0x000fe20000000000 */
[----:B------:R-:W-:-:S01]  /*25d0*/  FADD R211, RZ, R103 ;  /* 0x00000067ffd37221 */ /* 0x000fc20000000000 */
[----:B------:R-:W-:Y:S01]  /*25e0*/  FADD R210, RZ, R104 ;  /* 0x00000068ffd27221 */ /* 0x000fe20000000000 */
[----:B------:R0:W-:Y:S01]  /*25f0*/  STL [R1+0x4], R227 ;  /* 0x000004e301007387 */ /* 0x0001e20000100800 */
        /* <DEDUP_REMOVED lines=93> */
[----:B------:R-:W-:Y:S01]  /*2bd0*/  UMOV UR6, URZ ;  /* 0x0000003f00067c82 */ /* 0x000fe20008000000 */
[----:B0-----:R-:W-:-:S05]  /*2be0*/  FADD R227, RZ, R66 ;  /* 0x00000042ffe37221 */ /* 0x001fca0000000000 */
[----:B------:R0:W-:Y:S02]  /*2bf0*/  STL [R1+0x20], R227 ;  /* 0x000020e301007387 */ /* 0x0001e40000100800 */
        /* <DEDUP_REMOVED lines=42> */
.L_x_22:
[----:B------:R-:W-:-:S04]  /*2ea0*/  UIADD3 UR12, UR5, 0x1, URZ ;  /* 0x00000001050c7890 */ /* 0x000fc8000fffe03f */
[----:B------:R-:W-:-:S04]  /*2eb0*/  UISETP.NE.AND UP0, UPT, UR12, 0x5, UPT ;  /* 0x000000050c00788c */ /* 0x000fc8000bf05270 */
[----:B------:R-:W-:Y:S02]  /*2ec0*/  USEL UR8, URZ, 0x1, UP0 ;  /* 0x000000013f087887 */ /* 0x000fe40008000000 */
[----:B------:R-:W-:Y:S02]  /*2ed0*/  USEL UR12, UR12, URZ, UP0 ;  /* 0x0000003f0c0c7287 */ /* 0x000fe40008000000 */
[----:B------:R-:W-:-:S06]  /*2ee0*/  ULOP3.LUT UR8, UR4, UR8, URZ, 0x3c, !UPT ;  /* 0x0000000804087292 */ /* 0x000fcc000f8e3c3f */
[----:B0-----:R-:W-:Y:S01]  /*2ef0*/  IMAD.U32 R227, RZ, RZ, UR8 ;  /* 0x00000008ffe37e24 */ /* 0x001fe2000f8e00ff */
[----:B------:R-:W-:-:S06]  /*2f00*/  UMOV UR8, 0x1 ;  /* 0x0000000100087882 */ /* 0x000fcc0000000000 */
.L_x_17:
[----:B------:R-:W-:-:S04]  /*2f10*/  UISETP.LT.AND UP0, UPT, UR9, 0x1, UPT ;  /* 0x000000010900788c */ /* 0x000fc8000bf01270 */
[----:B------:R-:W-:-:S04]  /*2f20*/  USEL UR16, UR9, 0x1, UP0 ;  /* 0x0000000109107887 */ /* 0x000fc80008000000 */
[----:B------:R-:W-:-:S04]  /*2f30*/  UIADD3 UR16, UR9, -UR16, URZ ;  /* 0x8000001009107290 */ /* 0x000fc8000fffe03f */
[----:B------:R-:W-:-:S06]  /*2f40*/  UISETP.GE.AND UP0, UPT, UR16, 0x1, UPT ;  /* 0x000000011000788c */ /* 0x000fcc000bf06270 */
[----:B------:R-:W-:-:S13]  /*2f50*/  PLOP3.LUT P1, PT, PT, PT, UP0, 0x80, 0x0 ;  /* 0x000000000000781c */ /* 0x000fda0003f2f008 */
[----:B------:R-:W-:Y:S05]  /*2f60*/  @!P1 BRA `(.L_x_23) ;  /* 0x0000001000b49947 */ /* 0x000fea0003800000 */
[----:B------:R-:W-:Y:S01]  /*2f70*/  IMAD.U32 R228, RZ, RZ, UR16 ;  /* 0x00000010ffe47e24 */ /* 0x000fe2000f8e00ff */
[----:B------:R-:W-:Y:S01]  /*2f80*/  UMOV UR24, UR5 ;  /* 0x0000000500187c82 */ /* 0x000fe20008000000 */
[----:B------:R-:W-:-:S05]  /*2f90*/  ULDC UR25, c[0x0][0x50c] ;  /* 0x0001430000197ab9 */ /* 0x000fca0000000800 */
.L_x_31:
[----:B------:R-:W-:-:S06]  /*2fa0*/  UISETP.NE.AND UP0, UPT, UR23, 0x3, UPT ;  /* 0x000000031700788c */ /* 0x000fcc000bf05270 */
[----:B------:R-:W-:-:S13]  /*2fb0*/  PLOP3.LUT P2, PT, PT, PT, UP0, 0x80, 0x0 ;  /* 0x000000000000781c */ /* 0x000fda0003f4f008 */
[----:B01---5:R-:W-:Y:S05]  /*2fc0*/  @!P2 BRA `(.L_x_24) ;  /* 0x000000000004a947 */ /* 0x023fea0003800000 */
[----:B------:R-:W-:Y:S01]  /*2fd0*/  BPT.TRAP 0x1 ;  /* 0x000000040000795c */ /* 0x000fe20000300000 */
.L_x_24:
[----:B------:R-:W0:Y:S01]  /*2fe0*/  S2UR UR16, SR_CgaCtaId ;  /* 0x00000000001079c3 */ /* 0x000e220000008800 */
[----:B------:R-:W-:Y:S01]  /*2ff0*/  UMOV UR10, 0x400 ;  /* 0x00000400000a7882 */ /* 0x000fe20000000000 */
[----:B------:R-:W-:Y:S01]  /*3000*/  SHF.L.U32 R229, R227, 0x1f, RZ ;  /* 0x0000001fe3e57819 */ /* 0x000fe200000006ff */
[----:B0-----:R-:W-:-:S04]  /*3010*/  ULEA UR10, UR16, UR10, 0x18 ;  /* 0x0000000a100a7291 */ /* 0x001fc8000f8ec03f */
[----:B------:R-:W-:-:S09]  /*3020*/  ULEA UR16, UR12, UR10, 0x3 ;  /* 0x0000000a0c107291 */ /* 0x000fd2000f8e183f */
[----:B------:R0:W1:Y:S01]  /*3030*/  SYNCS.PHASECHK.TRANS64.TRYWAIT P1, [UR16], R229 ;  /* 0x000000e5ff0075a7 */ /* 0x0000620008020150 */
[----:B------:R-:W-:Y:S05]  /*3040*/  @!P2 BRA `(.L_x_25) ;  /* 0x000000000004a947 */ /* 0x000fea0003800000 */
[----:B------:R-:W-:Y:S01]  /*3050*/  BPT.TRAP 0x1 ;  /* 0x000000040000795c */ /* 0x000fe20000300000 */
.L_x_25:
[----:B-1----:R-:W-:Y:S05]  /*3060*/  @P1 BRA `(.L_x_26) ;  /* 0x0000000000081947 */ /* 0x002fea0003800000 */
[----:B------:R-:W1:Y:S02]  /*3070*/  SYNCS.PHASECHK.TRANS64.TRYWAIT P1, [UR16], R229 ;  /* 0x000000e5ff0075a7 */ /* 0x000e640008020150 */
[----:B-1----:R-:W-:Y:S05]  /*3080*/  @!P1 BRA `(.L_x_27) ;  /* 0x000000d4002c9947 */ /* 0x002fea0003800000 */
.L_x_26:
[----:B------:R-:W-:Y:S01]  /*3090*/  UIADD3 UR16, UR10, 0x14100, URZ ;  /* 0x000141000a107890 */ /* 0x000fe2000fffe03f */
[----:B------:R-:W-:Y:S01]  /*30a0*/  WARPGROUP.ARRIVE ;  /* 0x00000000000079c5 */ /* 0x000fe20000000000 */
[----:B------:R-:W-:Y:S02]  /*30b0*/  UISETP.NE.AND UP0, UPT, UR7, URZ, UPT ;  /* 0x0000003f0700728c */ /* 0x000fe4000bf05270 */
[----:B------:R-:W-:Y:S02]  /*30c0*/  USHF.R.U32.HI UR16, URZ, 0x4, UR16 ;  /* 0x000000043f107899 */ /* 0x000fe40008011610 */
[----:B------:R-:W-:Y:S02]  /*30d0*/  USEL UR8, UR8, URZ, !UP0 ;  /* 0x0000003f08087287 */ /* 0x000fe4000c000000 */
[----:B------:R-:W-:Y:S02]  /*30e0*/  ULOP3.LUT UR16, UR16, 0x3fff, URZ, 0xc0, !UPT ;  /* 0x00003fff10107892 */ /* 0x000fe4000f8ec03f */
[----:B------:R-:W-:-:S02]  /*30f0*/  UISETP.NE.U32.AND UP0, UPT, UR8, URZ, UPT ;  /* 0x0000003f0800728c */ /* 0x000fc4000bf05070 */
[----:B------:R-:W-:Y:S02]  /*3100*/  ULOP3.LUT UR7, UR11, 0x10000, URZ, 0xfc, !UPT ;  /* 0x000100000b077892 */ /* 0x000fe4000f8efc3f */
[----:B------:R-:W-:Y:S02]  /*3110*/  ULOP3.LUT UR8, UR16, 0x10000, URZ, 0xfc, !UPT ;  /* 0x0001000010087892 */ /* 0x000fe4000f8efc3f */
[----:B------:R-:W-:Y:S02]  /*3120*/  ULEA UR7, UR12, UR7, 0xa ;  /* 0x000000070c077291 */ /* 0x000fe4000f8e503f */
[----:B------:R-:W-:Y:S01]  /*3130*/  ULEA UR8, UR12, UR8, 0x9 ;  /* 0x000000080c087291 */ /* 0x000fe2000f8e483f */
[----:B------:R-:W-:Y:S01]  /*3140*/  UMOV UR17, 0x80000020 ;  /* 0x8000002000117882 */ /* 0x000fe20000000000 */
[----:B------:R-:W-:Y:S01]  /*3150*/  UMOV UR19, 0x80000020 ;  /* 0x8000002000137882 */ /* 0x000fe20000000000 */
[----:B------:R-:W-:Y:S02]  /*3160*/  UIADD3 UR6, UR6, 0x2, URZ ;  /* 0x0000000206067890 */ /* 0x000fe4000fffe03f */
[----:B------:R-:W-:-:S02]  /*3170*/  UMOV UR16, UR7 ;  /* 0x0000000700107c82 */ /* 0x000fc40008000000 */
[----:B------:R-:W-:Y:S02]  /*3180*/  UMOV UR18, UR8 ;  /* 0x0000000800127c82 */ /* 0x000fe40008000000 */
[----:B------:R-:W-:Y:S01]  /*3190*/  QGMMA.64x128x32.F32.E4M3.E4M3 R88, gdesc[UR16], R88, UP0 ;  /* 0x01e00000105879f3 */ /* 0x000fe2000bf00858 */
[----:B------:R-:W-:Y:S01]  /*31a0*/  UIADD3 UR16, UR7, 0x200, URZ ;  /* 0x0000020007107890 */ /* 0x000fe2000fffe03f */
[----:B------:R-:W-:-:S10]  /*31b0*/  UMOV UR17, 0x80000020 ;  /* 0x8000002000117882 */ /* 0x000fd40000000000 */
[----:B------:R-:W-:Y:S01]  /*31c0*/  QGMMA.64x128x32.F32.E4M3.E4M3 R24, gdesc[UR16], R24, UP0 ;  /* 0x01e00000101879f3 */ /* 0x000fe2000bf00818 */
[----:B------:R-:W-:Y:S02]  /*31d0*/  UIADD3 UR16, UR7, 0x2, URZ ;  /* 0x0000000207107890 */ /* 0x000fe4000fffe03f */
[----:B------:R-:W-:Y:S01]  /*31e0*/  UIADD3 UR18, UR8, 0x2, URZ ;  /* 0x0000000208127890 */ /* 0x000fe2000fffe03f */
[----:B------:R-:W-:Y:S01]  /*31f0*/  UMOV UR17, 0x80000020 ;  /* 0x8000002000117882 */ /* 0x000fe20000000000 */
[----:B------:R-:W-:Y:S01]  /*3200*/  UMOV UR19, 0x80000020 ;  /* 0x8000002000137882 */ /* 0x000fe20000000000 */
[----:B------:R-:W-:-:S06]  /*3210*/  UISETP.NE.AND UP0, UPT, UR6, UR25, UPT ;  /* 0x000000190600728c */ /* 0x000fcc000bf05270 */
[----:B------:R-:W-:Y:S01]  /*3220*/  QGMMA.64x128x32.F32.E4M3.E4M3 R88, gdesc[UR16], R88 ;  /* 0x01e00000105879f3 */ /* 0x000fe20008700858 */
[----:B------:R-:W-:Y:S01]  /*3230*/  UIADD3 UR16, UR7, 0x202, URZ ;  /* 0x0000020207107890 */ /* 0x000fe2000fffe03f */
[----:B------:R-:W-:Y:S01]  /*3240*/  UMOV UR17, 0x80000020 ;  /* 0x8000002000117882 */ /* 0x000fe20000000000 */
[----:B------:R-:W-:-:S06]  /*3250*/  USEL UR7, URZ, 0x1, UP0 ;  /* 0x000000013f077887 */ /* 0x000fcc0008000000 */
[----:B------:R-:W-:-:S03]  /*3260*/  ISETP.NE.AND P1, PT, RZ, UR7, PT ;  /* 0x00000007ff007c0c */ /* 0x000fc6000bf25270 */
[----:B------:R-:W-:Y:S03]  /*3270*/  QGMMA.64x128x32.F32.E4M3.E4M3 R24, gdesc[UR16], R24, gsb0 ;  /* 0x01e00000101879f3 */ /* 0x000fe60008000818 */
[----:B------:R-:W-:-:S07]  /*3280*/  WARPGROUP.DEPBAR.LE gsb0, 0x1 ;  /* 0x00008000000079c5 */ /* 0x000fce0000010100 */
[----:B------:R-:W-:Y:S05]  /*3290*/  @!P1 BRA `(.L_x_28) ;  /* 0x0000000c00809947 */ /* 0x000fea0003800000 */
[----:B------:R-:W-:Y:S02]  /*32a0*/  WARPGROUP.DEPBAR.LE gsb0, 0x0 ;  /* 0x00008000000079c5 */ /* 0x000fe40000010000 */
[----:B------:R-:W-:-:S01]  /*32b0*/  FADD R226, R88, R226 ;  /* 0x000000e258e27221 */ /* 0x000fc20000000000 */
[----:B------:R-:W-:Y:S01]  /*32c0*/  FADD R225, R89, R225 ;  /* 0x000000e159e17221 */ /* 0x000fe20000000000 */
[----:B------:R1:W-:Y:S01]  /*32d0*/  STL [R1+0x8c], R227 ;  /* 0x00008ce301007387 */ /* 0x0003e20000100800 */
[----:B------:R-:W-:-:S01]  /*32e0*/  FADD R224, R90, R224 ;  /* 0x000000e05ae07221 */ /* 0x000fc20000000000 */
[----:B------:R-:W-:Y:S01]  /*32f0*/  FADD R223, R91, R223 ;  /* 0x000000df5bdf7221 */ /* 0x000fe20000000000 */
[----:B------:R-:W-:-:S01]  /*3300*/  FADD R222, R92, R222 ;  /* 0x000000de5cde7221 */ /* 0x000fc20000000000 */
[----:B------:R-:W-:Y:S01]  /*3310*/  FADD R221, R93, R221 ;  /* 0x000000dd5ddd7221 */ /* 0x000fe20000000000 */
[----:B-1----:R-:W2:Y:S04]  /*3320*/  LDL.LU R227, [R1+0x30] ;  /* 0x0000300001e37983 */ /* 0x002ea80000300800 */
[----:B------:R1:W-:Y:S01]  /*3330*/  STL [R1+0x90], R226 ;  /* 0x000090e201007387 */ /* 0x0003e20000100800 */
[----:B------:R-:W-:-:S01]  /*3340*/  FADD R220, R94, R220 ;  /* 0x000000dc5edc7221 */ /* 0x000fc20000000000 */
[----:B------:R-:W-:-:S02]  /*3350*/  FADD R219, R95, R219 ;  /* 0x000000db5fdb7221 */ /* 0x000fc40000000000 */
[----:B-1----:R-:W3:Y:S04]  /*3360*/  LDL.LU R226, [R1+0x2c] ;  /* 0x00002c0001e27983 */ /* 0x002ee80000300800 */
[----:B------:R1:W-:Y:S01]  /*3370*/  STL [R1+0x94], R225 ;  /* 0x000094e101007387 */ /* 0x0003e20000100800 */
[----:B------:R-:W-:-:S03]  /*3380*/  FADD R218, R96, R218 ;  /* 0x000000da60da7221 */ /* 0x000fc60000000000 */
[----:B-1----:R-:W4:Y:S04]  /*3390*/  LDL.LU R225, [R1+0x28] ;  /* 0x0000280001e17983 */ /* 0x002f280000300800 */
        /* <DEDUP_REMOVED lines=9> */
[----:B------:R1:W-:Y:S04]  /*3430*/  STL [R1+0xa4], R221 ;  /* 0x0000a4dd01007387 */ /* 0x0003e80000100800 */
        /* <DEDUP_REMOVED lines=12> */
[----:B-1----:R-:W4:Y:S01]  /*3500*/  LDL.LU R215, [R1] ;  /* 0x0000000001d77983 */ /* 0x002f220000300800 */
[----:B------:R-:W-:-:S01]  /*3510*/  FADD R214, R100, R214 ;  /* 0x000000d664d67221 */ /* 0x000fc20000000000 */
[----:B------:R-:W-:Y:S01]  /*3520*/  FADD R213, R101, R213 ;  /* 0x000000d565d57221 */ /* 0x000fe20000000000 */
[----:B------:R-:W-:-:S01]  /*3530*/  FADD R212, R102, R212 ;  /* 0x000000d466d47221 */ /* 0x000fc20000000000 */
[----:B------:R-:W-:Y:S01]  /*3540*/  FADD R211, R103, R211 ;  /* 0x000000d367d37221 */ /* 0x000fe20000000000 */
[----:B------:R-:W-:-:S01]  /*3550*/  FADD R210, R104, R210 ;  /* 0x000000d268d27221 */ /* 0x000fc20000000000 */
[----:B------:R-:W-:Y:S01]  /*3560*/  STL [R1+0xc0], R214 ;  /* 0x0000c0d601007387 */ /* 0x000fe20000100800 */
        /* <DEDUP_REMOVED lines=11> */
[----:B------:R1:W-:Y:S01]  /*3620*/  STL [R1+0xcc], R211 ;  /* 0x0000ccd301007387 */ /* 0x0003e20000100800 */
[----:B------:R-:W-:-:S01]  /*3630*/  FADD R200, R114, R200 ;  /* 0x000000c872c87221 */ /* 0x000fc20000000000 */
[----:B------:R-:W-:Y:S01]  /*3640*/  FADD R199, R115, R199 ;  /* 0x000000c773c77221 */ /* 0x000fe20000000000 */
        /* <DEDUP_REMOVED lines=69> */
[----:B-----5:R-:W-:Y:S01]  /*3aa0*/  FADD R0, R57, R0 ;  /* 0x0000000039007221 */ /* 0x020fe20000000000 */
[----:B--2---:R-:W-:-:S01]  /*3ab0*/  FADD R227, R70, R227 ;  /* 0x000000e346e37221 */ /* 0x004fc20000000000 */
[----:B---3--:R-:W-:Y:S01]  /*3ac0*/  FADD R226, R69, R226 ;  /* 0x000000e245e27221 */ /* 0x008fe20000000000 */
[----:B----4-:R-:W-:-:S01]  /*3ad0*/  FADD R225, R68, R225 ;  /* 0x000000e144e17221 */ /* 0x010fc20000000000 */
        /* <DEDUP_REMOVED lines=9> */
[----:B------:R-:W-:-:S05]  /*3b70*/  FADD R215, R58, R215 ;  /* 0x000000d73ad77221 */ /* 0x000fca0000000000 */
[----:B------:R2:W-:Y:S04]  /*3b80*/  STL [R1], R215 ;  /* 0x000000d701007387 */ /* 0x0005e80000100800 */
[----:B------:R3:W-:Y:S04]  /*3b90*/  STL [R1+0x4], R216 ;  /* 0x000004d801007387 */ /* 0x0007e80000100800 */
        /* <DEDUP_REMOVED lines=8> */
[----:B-1----:R-:W4:Y:S04]  /*3c20*/  LDL.LU R211, [R1+0x34] ;  /* 0x0000340001d37983 */ /* 0x002f280000300800 */
[----:B------:R1:W-:Y:S04]  /*3c30*/  STL [R1+0x28], R225 ;  /* 0x000028e101007387 */ /* 0x0003e80000100800 */
[----:B------:R-:W4:Y:S04]  /*3c40*/  LDL.LU R212, [R1+0x38] ;  /* 0x0000380001d47983 */ /* 0x000f280000300800 */
[----:B------:R1:W-:Y:S04]  /*3c50*/  STL [R1+0x2c], R226 ;  /* 0x00002ce201007387 */ /* 0x0003e80000100800 */
[----:B------:R-:W4:Y:S04]  /*3c60*/  LDL.LU R213, [R1+0x3c] ;  /* 0x00003c0001d57983 */ /* 0x000f280000300800 */
[----:B------:R1:W-:Y:S04]  /*3c70*/  STL [R1+0x30], R227 ;  /* 0x000030e301007387 */ /* 0x0003e80000100800 */
[----:B------:R-:W4:Y:S04]  /*3c80*/  LDL.LU R214, [R1+0x40] ;  /* 0x0000400001d67983 */ /* 0x000f280000300800 */
[----:B--2---:R-:W2:Y:S04]  /*3c90*/  LDL.LU R215, [R1+0x44] ;  /* 0x0000440001d77983 */ /* 0x004ea80000300800 */
[----:B---3--:R-:W3:Y:S04]  /*3ca0*/  LDL.LU R216, [R1+0x48] ;  /* 0x0000480001d87983 */ /* 0x008ee80000300800 */
[----:B----4-:R-:W4:Y:S04]  /*3cb0*/  LDL.LU R217, [R1+0x4c] ;  /* 0x00004c0001d97983 */ /* 0x010f280000300800 */
[----:B0-----:R-:W4:Y:S04]  /*3cc0*/  LDL.LU R218, [R1+0x50] ;  /* 0x0000500001da7983 */ /* 0x001f280000300800 */
[----:B------:R-:W4:Y:S04]  /*3cd0*/  LDL.LU R219, [R1+0x54] ;  /* 0x0000540001db7983 */ /* 0x000f280000300800 */
[----:B------:R-:W4:Y:S04]  /*3ce0*/  LDL.LU R220, [R1+0x58] ;  /* 0x0000580001dc7983 */ /* 0x000f280000300800 */
[----:B------:R-:W4:Y:S04]  /*3cf0*/  LDL.LU R221, [R1+0x5c] ;  /* 0x00005c0001dd7983 */ /* 0x000f280000300800 */
[----:B------:R-:W4:Y:S04]  /*3d00*/  LDL.LU R222, [R1+0x60] ;  /* 0x0000600001de7983 */ /* 0x000f280000300800 */
[----:B------:R-:W4:Y:S04]  /*3d10*/  LDL.LU R223, [R1+0x64] ;  /* 0x0000640001df7983 */ /* 0x000f280000300800 */
[----:B------:R-:W4:Y:S04]  /*3d20*/  LDL.LU R224, [R1+0x68] ;  /* 0x0000680001e07983 */ /* 0x000f280000300800 */
[----:B-1----:R-:W4:Y:S04]  /*3d30*/  LDL.LU R225, [R1+0x6c] ;  /* 0x00006c0001e17983 */ /* 0x002f280000300800 */
[----:B------:R-:W4:Y:S04]  /*3d40*/  LDL.LU R226, [R1+0x70] ;  /* 0x0000700001e27983 */ /* 0x000f280000300800 */
[----:B------:R-:W4:Y:S01]  /*3d50*/  LDL.LU R227, [R1+0x74] ;  /* 0x0000740001e37983 */ /* 0x000f220000300800 */
[----:B------:R-:W-:-:S05]  /*3d60*/  FADD R211, R71, R211 ;  /* 0x000000d347d37221 */ /* 0x000fca0000000000 */
[----:B------:R0:W-:Y:S01]  /*3d70*/  STL [R1+0x34], R211 ;  /* 0x000034d301007387 */ /* 0x0001e20000100800 */
[----:B------:R-:W-:-:S03]  /*3d80*/  FADD R212, R72, R212 ;  /* 0x000000d448d47221 */ /* 0x000fc60000000000 */
[----:B0-----:R1:W5:Y:S01]  /*3d90*/  LDL.LU R211, [R1+0xcc] ;  /* 0x0000cc0001d37983 */ /* 0x0013620000300800 */
[----:B------:R-:W-:-:S03]  /*3da0*/  FADD R213, R73, R213 ;  /* 0x000000d549d57221 */ /* 0x000fc60000000000 */
[----:B------:R0:W-:Y:S01]  /*3db0*/  STL [R1+0x38], R212 ;  /* 0x000038d401007387 */ /* 0x0001e20000100800 */
[----:B------:R-:W-:-:S01]  /*3dc0*/  FADD R214, R74, R214 ;  /* 0x000000d64ad67221 */ /* 0x000fc20000000000 */
[----:B--2---:R-:W-:Y:S02]  /*3dd0*/  FADD R215, R75, R215 ;  /* 0x000000d74bd77221 */ /* 0x004fe40000000000 */
[----:B0-----:R1:W5:Y:S01]  /*3de0*/  LDL.LU R212, [R1+0xc8] ;  /* 0x0000c80001d47983 */ /* 0x0013620000300800 */
[----:B---3--:R-:W-:-:S03]  /*3df0*/  FADD R216, R76, R216 ;  /* 0x000000d84cd87221 */ /* 0x008fc60000000000 */
[----:B------:R0:W-:Y:S01]  /*3e00*/  STL [R1+0x3c], R213 ;  /* 0x00003cd501007387 */ /* 0x0001e20000100800 */
[----:B----4-:R-:W-:-:S03]  /*3e10*/  FADD R217, R77, R217 ;  /* 0x000000d94dd97221 */ /* 0x010fc60000000000 */
[----:B0-----:R1:W5:Y:S01]  /*3e20*/  LDL.LU R213, [R1+0xc4] ;  /* 0x0000c40001d57983 */ /* 0x0013620000300800 */
[----:B------:R-:W-:-:S03]  /*3e30*/  FADD R218, R78, R218 ;  /* 0x000000da4eda7221 */ /* 0x000fc60000000000 */
[----:B------:R0:W-:Y:S01]  /*3e40*/  STL [R1+0x40], R214 ;  /* 0x000040d601007387 */ /* 0x0001e20000100800 */
[----:B------:R-:W-:-:S01]  /*3e50*/  FADD R219, R79, R219 ;  /* 0x000000db4fdb7221 */ /* 0x000fc20000000000 */
[----:B------:R-:W-:Y:S02]  /*3e60*/  FADD R220, R80, R220 ;  /* 0x000000dc50dc7221 */ /* 0x000fe40000000000 */
[----:B0-----:R1:W5:Y:S04]  /*3e70*/  LDL.LU R214, [R1+0xc0] ;  /* 0x0000c00001d67983 */ /* 0x0013680000300800 */
[----:B------:R0:W-:Y:S01]  /*3e80*/  STL [R1+0x44], R215 ;  /* 0x000044d701007387 */ /* 0x0001e20000100800 */
[----:B------:R-:W-:-:S01]  /*3e90*/  FADD R221, R81, R221 ;  /* 0x000000dd51dd7221 */ /* 0x000fc20000000000 */
[----:B------:R-:W-:-:S02]  /*3ea0*/  FADD R222, R82, R222 ;  /* 0x000000de52de7221 */ /* 0x000fc40000000000 */
[----:B0-----:R1:W5:Y:S04]  /*3eb0*/  LDL.LU R215, [R1+0xbc] ;  /* 0x0000bc0001d77983 */ /* 0x0013680000300800 */
[----:B------:R0:W-:Y:S01]  /*3ec0*/  STL [R1+0x48], R216 ;  /* 0x000048d801007387 */ /* 0x0001e20000100800 */
[----:B------:R-:W-:-:S03]  /*3ed0*/  FADD R223, R83, R223 ;  /* 0x000000df53df7221 */ /* 0x000fc60000000000 */
        /* <DEDUP_REMOVED lines=13> */
[----:B------:R0:W-:Y:S04]  /*3fb0*/  STL [R1+0x5c], R221 ;  /* 0x00005cdd01007387 */ /* 0x0001e80000100800 */
        /* <DEDUP_REMOVED lines=12> */
[----:B0-----:R1:W5:Y:S01]  /*4080*/  LDL.LU R227, [R1+0x8c] ;  /* 0x00008c0001e37983 */ /* 0x0013620000300800 */
[----:B------:R-:W-:-:S05]  /*4090*/  UMOV UR6, URZ ;  /* 0x0000003f00067c82 */ /* 0x000fca0008000000 */
.L_x_28:
[----:B------:R-:W-:Y:S05]  /*40a0*/  @!P2 BRA `(.L_x_29) ;  /* 0x000000000004a947 */ /* 0x000fea0003800000 */
[----:B------:R-:W-:Y:S01]  /*40b0*/  BPT.TRAP 0x1 ;  /* 0x000000040000795c */ /* 0x000fe20000300000 */
.L_x_29:
[----:B-----5:R2:W-:Y:S04]  /*40c0*/  STL [R1+0x8c], R0 ;  /* 0x00008c0001007387 */ /* 0x0205e80000100800 */
[----:B--2---:R-:W2:Y:S01]  /*40d0*/  LDL R0, [R1+0x78] ;  /* 0x0000780001007983 */ /* 0x004ea20000100800 */
[----:B0-----:R-:W-:-:S05]  /*40e0*/  IMAD.U32 R229, RZ, RZ, UR24 ;  /* 0x00000018ffe57e24 */ /* 0x001fca000f8e00ff */
[----:B------:R-:W-:-:S05]  /*40f0*/  @P0 LEA R229, R229, UR10, 0x3 ;  /* 0x0000000ae5e50c11 */ /* 0x000fca000f8e18ff */
[----:B------:R-:W-:Y:S01]  /*4100*/  @P0 VIADD R229, R229, 0x28 ;  /* 0x00000028e5e50836 */ /* 0x000fe20000000000 */
[----:B------:R-:W-:-:S06]  /*4110*/  UISETP.GT.U32.AND UP0, UPT, UR13, 0x1, UPT ;  /* 0x000000010d00788c */ /* 0x000fcc000bf04070 */
[----:B------:R-:W-:Y:S02]  /*4120*/  PLOP3.LUT P1, PT, PT, PT, UP0, 0x80, 0x0 ;  /* 0x000000000000781c */ /* 0x000fe40003f2f008 */
[----:B--2---:R-:W-:Y:S02]  /*4130*/  @P0 PRMT R229, R0, 0x654, R229 ;  /* 0x0000065400e50816 */ /* 0x004fe400000000e5 */
[----:B------:R0:W5:Y:S02]  /*4140*/  LDL.LU R0, [R1+0x8c] ;  /* 0x00008c0001007983 */ /* 0x0001640000300800 */
[----:B------:R0:W-:Y:S07]  /*4150*/  @P0 SYNCS.ARRIVE.TRANS64.RED.A1T0 RZ, [R229+URZ], RZ ;  /* 0x000000ffe5ff09a7 */ /* 0x0001ee000810043f */
[----:B------:R-:W-:Y:S05]  /*4160*/  @P1 BRA `(.L_x_30) ;  /* 0x0000000000041947 */ /* 0x000fea0003800000 */
[----:B------:R-:W-:Y:S01]  /*4170*/  BPT.TRAP 0x1 ;  /* 0x000000040000795c */ /* 0x000fe20000300000 */
.L_x_30:
[----:B------:R-:W-:Y:S01]  /*4180*/  UIADD3 UR12, UR12, 0x1, URZ ;  /* 0x000000010c0c7890 */ /* 0x000fe2000fffe03f */
[C---:B------:R-:W-:Y:S01]  /*4190*/  ISETP.GT.AND P1, PT, R228.reuse, 0x1, PT ;  /* 0x00000001e400780c */ /* 0x040fe20003f24270 */
[----:B------:R-:W-:Y:S01]  /*41a0*/  UIADD3 UR24, UR24, 0x1, URZ ;  /* 0x0000000118187890 */ /* 0x000fe2000fffe03f */
[----:B------:R-:W-:Y:S01]  /*41b0*/  VIADD R228, R228, 0xffffffff ;  /* 0xffffffffe4e47836 */ /* 0x000fe20000000000 */
[----:B------:R-:W-:Y:S02]  /*41c0*/  UISETP.NE.AND UP0, UPT, UR12, 0x5, UPT ;  /* 0x000000050c00788c */ /* 0x000fe4000bf05270 */
[----:B------:R-:W-:Y:S02]  /*41d0*/  UISETP.NE.AND UP1, UPT, UR24, 0x5, UPT ;  /* 0x000000051800788c */ /* 0x000fe4000bf25270 */
[----:B------:R-:W-:Y:S02]  /*41e0*/  USEL UR8, URZ, 0x1, UP0 ;  /* 0x000000013f087887 */ /* 0x000fe40008000000 */
[----:B------:R-:W-:-:S02]  /*41f0*/  USEL UR12, UR12, URZ, UP0 ;  /* 0x0000003f0c0c7287 */ /* 0x000fc40008000000 */
[----:B------:R-:W-:Y:S02]  /*4200*/  USEL UR24, UR24, URZ, UP1 ;  /* 0x0000003f18187287 */ /* 0x000fe40008800000 */
[----:B------:R-:W-:Y:S01]  /*4210*/  LOP3.LUT R227, R227, UR8, RZ, 0x3c, !PT ;  /* 0x00000008e3e37c12 */ /* 0x000fe2000f8e3cff */
[----:B------:R-:W-:Y:S01]  /*4220*/  UMOV UR8, 0x1 ;  /* 0x0000000100087882 */ /* 0x000fe20000000000 */
[----:B------:R-:W-:Y:S08]  /*4230*/  @P1 BRA `(.L_x_31) ;  /* 0xffffffec00581947 */ /* 0x000ff0000383ffff */
.L_x_23:
[----:B------:R-:W-:-:S04]  /*4240*/  UISETP.NE.AND UP0, UPT, UR6, URZ, UPT ;  /* 0x0000003f0600728c */ /* 0x000fc8000bf05270 */
[----:B------:R-:W-:-:S06]  /*4250*/  USEL UR6, URZ, 0x1, !UP0 ;  /* 0x000000013f067887 */ /* 0x000fcc000c000000 */
[----:B------:R-:W-:-:S13]  /*4260*/  ISETP.NE.AND P1, PT, RZ, UR6, PT ;  /* 0x00000006ff007c0c */ /* 0x000fda000bf25270 */
[----:B------:R-:W-:Y:S05]  /*4270*/  @!P1 BRA `(.L_x_32) ;  /* 0x0000000c00dc9947 */ /* 0x000fea0003800000 */
[----:B------:R-:W2:Y:S04]  /*4280*/  LDL.LU R227, [R1+0x74] ;  /* 0x0000740001e37983 */ /* 0x000ea80000300800 */
[----:B--2---:R2:W-:Y:S04]  /*4290*/  STL [R1+0x8c], R227 ;  /* 0x00008ce301007387 */ /* 0x0045e80000100800 */
[----:B--2---:R-:W2:Y:S04]  /*42a0*/  LDL.LU R227, [R1+0x70] ;  /* 0x0000700001e37983 */ /* 0x004ea80000300800 */
        /* <DEDUP_REMOVED lines=55> */
[----:B--2---:R-:W2:Y:S01]  /*4620*/  LDL.LU R227, [R1] ;  /* 0x0000000001e37983 */ /* 0x004ea20000300800 */
[----:B------:R-:W-:-:S02]  /*4630*/  WARPGROUP.DEPBAR.LE gsb0, 0x0 ;  /* 0x00008000000079c5 */ /* 0x000fc40000010000 */
[----:B------:R-:W-:Y:S01]  /*4640*/  FADD R226, R88, R226 ;  /* 0x000000e258e27221 */ /* 0x000fe20000000000 */
        /* <DEDUP_REMOVED lines=96> */
[----:B-----5:R-:W-:Y:S01]  /*4c50*/  FADD R0, R57, R0 ;  /* 0x0000000039007221 */ /* 0x020fe20000000000 */
[----:B--2---:R-:W-:-:S05]  /*4c60*/  FADD R227, R58, R227 ;  /* 0x000000e33ae37221 */ /* 0x004fca0000000000 */
[----:B------:R2:W-:Y:S04]  /*4c70*/  STL [R1], R227 ;  /* 0x000000e301007387 */ /* 0x0005e80000100800 */
[----:B--2---:R-:W2:Y:S02]  /*4c80*/  LDL.LU R227, [R1+0xfc] ;  /* 0x0000fc0001e37983 */ /* 0x004ea40000300800 */
[----:B--2---:R-:W-:-:S05]  /*4c90*/  FADD R227, R59, R227 ;  /* 0x000000e33be37221 */ /* 0x004fca0000000000 */
[----:B------:R2:W-:Y:S04]  /*4ca0*/  STL [R1+0x4], R227 ;  /* 0x000004e301007387 */ /* 0x0005e80000100800 */
        /* <DEDUP_REMOVED lines=83> */
[----:B------:R2:W-:Y:S02]  /*51e0*/  STL [R1+0x74], R227 ;  /* 0x000074e301007387 */ /* 0x0005e40000100800 */
.L_x_32:
[----:B------:R-:W-:Y:S02]  /*51f0*/  WARPGROUP.DEPBAR.LE gsb0, 0x0 ;  /* 0x00008000000079c5 */ /* 0x000fe40000010000 */
[----:B------:R-:W3:Y:S02]  /*5200*/  LDC R24, c[0x0][0x28c] ;  /* 0x0000a300ff187b82 */ /* 0x000ee40000000800 */
[----:B---3--:R-:W-:-:S13]  /*5210*/  ISETP.GE.AND P1, PT, R24, 0x1, PT ;  /* 0x000000011800780c */ /* 0x008fda0003f26270 */
[----:B------:R-:W-:Y:S05]  /*5220*/  @!P1 BRA `(.L_x_33) ;  /* 0x00000000005c9947 */ /* 0x000fea0003800000 */
[----:B------:R-:W-:-:S06]  /*5230*/  UISETP.NE.AND UP0, UPT, UR23, 0x3, UPT ;  /* 0x000000031700788c */ /* 0x000fcc000bf05270 */
[----:B------:R-:W-:-:S13]  /*5240*/  PLOP3.LUT P1, PT, PT, PT, UP0, 0x80, 0x0 ;  /* 0x000000000000781c */ /* 0x000fda0003f2f008 */
[----:B------:R-:W-:Y:S05]  /*5250*/  @!P1 BRA `(.L_x_34) ;  /* 0x0000000000049947 */ /* 0x000fea0003800000 */
[----:B------:R-:W-:Y:S01]  /*5260*/  BPT.TRAP 0x1 ;  /* 0x000000040000795c */ /* 0x000fe20000300000 */
.L_x_34:
[----:B------:R-:W-:Y:S04]  /*5270*/  BSSY B0, `(.L_x_35) ;  /* 0x000000e000007945 */ /* 0x000fe80003800000 */
[----:B------:R-:W-:Y:S05]  /*5280*/  @!P0 BRA `(.L_x_36) ;  /* 0x0000000000308947 */ /* 0x000fea0003800000 */
[----:B--2---:R-:W2:Y:S01]  /*5290*/  LDL R227, [R1+0x78] ;  /* 0x0000780001e37983 */ /* 0x004ea20000100800 */
[----:B------:R-:W-:-:S04]  /*52a0*/  UISETP.LT.AND UP0, UPT, UR9, 0x1, UPT ;  /* 0x000000010900788c */ /* 0x000fc8000bf01270 */
[----:B------:R-:W-:-:S04]  /*52b0*/  USEL UR8, UR9, 0x1, UP0 ;  /* 0x0000000109087887 */ /* 0x000fc80008000000 */
[----:B------:R-:W-:-:S04]  /*52c0*/  UIADD3 UR8, UR5, UR9, -UR8 ;  /* 0x0000000905087290 */ /* 0x000fc8000fffe808 */
[----:B------:R-:W-:-:S04]  /*52d0*/  UIMAD.WIDE.U32 UR6, UR8, -0x33333333, URZ ;  /* 0xcccccccd080678a5 */ /* 0x000fc8000f8e003f */
[----:B------:R-:W-:-:S04]  /*52e0*/  USHF.R.U32.HI UR6, URZ, 0x2, UR7 ;  /* 0x000000023f067899 */ /* 0x000fc80008011607 */
[----:B------:R-:W-:-:S04]  /*52f0*/  UIMAD UR8, UR6, -0x5, UR8 ;  /* 0xfffffffb060878a4 */ /* 0x000fc8000f8e0208 */
[----:B------:R-:W-:-:S04]  /*5300*/  ULEA UR8, UR8, UR10, 0x3 ;  /* 0x0000000a08087291 */ /* 0x000fc8000f8e183f */
[----:B------:R-:W-:-:S06]  /*5310*/  UIADD3 UR8, UR8, 0x28, URZ ;  /* 0x0000002808087890 */ /* 0x000fcc000fffe03f */
[----:B------:R-:W-:-:S05]  /*5320*/  IMAD.U32 R24, RZ, RZ, UR8 ;  /* 0x00000008ff187e24 */ /* 0x000fca000f8e00ff */
[----:B--2---:R-:W-:-:S04]  /*5330*/  PRMT R24, R227, 0x654, R24 ;  /* 0x00000654e3187816 */ /* 0x004fc80000000018 */
[----:B------:R3:W-:Y:S03]  /*5340*/  SYNCS.ARRIVE.TRANS64.RED.A1T0 RZ, [R24+URZ], RZ ;  /* 0x000000ff18ff79a7 */ /* 0x0007e6000810043f */
.L_x_36:
[----:B------:R-:W-:Y:S05]  /*5350*/  BSYNC B0 ;  /* 0x0000000000007941 */ /* 0x000fea0003800000 */
.L_x_35:
[----:B------:R-:W-:-:S06]  /*5360*/  UISETP.GT.U32.AND UP0, UPT, UR13, 0x1, UPT ;  /* 0x000000010d00788c */ /* 0x000fcc000bf04070 */
[----:B------:R-:W-:-:S13]  /*5370*/  PLOP3.LUT P1, PT, PT, PT, UP0, 0x80, 0x0 ;  /* 0x000000000000781c */ /* 0x000fda0003f2f008 */
[----:B------:R-:W-:Y:S05]  /*5380*/  @P1 BRA `(.L_x_33) ;  /* 0x0000000000041947 */ /* 0x000fea0003800000 */
[----:B------:R-:W-:Y:S01]  /*5390*/  BPT.TRAP 0x1 ;  /* 0x000000040000795c */ /* 0x000fe20000300000 */
.L_x_33:
[----:B------:R4:W-:Y:S01]  /*53a0*/  STL [R1+0x90], R2 ;  /* 0x0000900201007387 */ /* 0x0009e20000100800 */
[----:B------:R-:W0:Y:S01]  /*53b0*/  LDC R29, c[0x0][0x288] ;  /* 0x0000a200ff1d7b82 */ /* 0x000e220000000800 */
[----:B------:R-:W-:Y:S02]  /*53c0*/  UIADD3 UR10, UR9, UR5, URZ ;  /* 0x00000005090a7290 */ /* 0x000fe4000fffe03f */
[----:B------:R-:W-:Y:S01]  /*53d0*/  USHF.R.S32.HI UR11, URZ, 0x1f, UR22 ;  /* 0x0000001f3f0b7899 */ /* 0x000fe20008011416 */
[----:B------:R-:W-:Y:S01]  /*53e0*/  ULDC.64 UR6, c[0x0][0x5d0] ;  /* 0x0001740000067ab9 */ /* 0x000fe20000000a00 */
[----:B------:R-:W-:Y:S01]  /*53f0*/  ULDC UR12, c[0x0][0x284] ;  /* 0x0000a100000c7ab9 */ /* 0x000fe20000000800 */
[----:B----4-:R-:W4:Y:S04]  /*5400*/  LDL.LU R2, [R1+0x84] ;  /* 0x0000840001027983 */ /* 0x010f280000300800 */
[----:B-----5:R1:W-:Y:S04]  /*5410*/  STL [R1+0x8c], R0 ;  /* 0x00008c0001007387 */ /* 0x0203e80000100800 */
[----:B--2---:R-:W2:Y:S01]  /*5420*/  LDL.LU R227, [R1+0x88] ;  /* 0x0000880001e37983 */ /* 0x004ea20000300800 */
[----:B-1----:R-:W3:Y:S02]  /*5430*/  S2R R0, SR_TID.X ;  /* 0x0000000000007919 */ /* 0x002ee40000002100 */
[----:B---3--:R-:W-:-:S02]  /*5440*/  SHF.R.U32.HI R24, RZ, 0x2, R0 ;  /* 0x00000002ff187819 */ /* 0x008fc40000011600 */
[----:B------:R-:W-:Y:S02]  /*5450*/  LOP3.LUT R26, R0, 0x60, RZ, 0xc0, !PT ;  /* 0x00000060001a7812 */ /* 0x000fe400078ec0ff */
[----:B------:R-:W-:Y:S02]  /*5460*/  SHF.R.U32.HI R27, RZ, 0x7, R0 ;  /* 0x00000007ff1b7819 */ /* 0x000fe40000011600 */
[----:B------:R-:W-:Y:S02]  /*5470*/  LOP3.LUT R25, R24, 0x7, RZ, 0xc0, !PT ;  /* 0x0000000718197812 */ /* 0x000fe400078ec0ff */
[----:B------:R-:W-:Y:S02]  /*5480*/  SHF.R.U32.HI R28, RZ, 0x1, R26 ;  /* 0x00000001ff1c7819 */ /* 0x000fe4000001161a */
[----:B------:R-:W-:Y:S02]  /*5490*/  LOP3.LUT R24, R27, 0x1, RZ, 0xc0, !PT ;  /* 0x000000011b187812 */ /* 0x000fe400078ec0ff */
[----:B------:R-:W-:Y:S01]  /*54a0*/  IADD3 R27, RZ, -R28, -R25 ;  /* 0x8000001cff1b7210 */ /* 0x000fe20007ffe819 */
[----:B------:R-:W-:-:S02]  /*54b0*/  IMAD.SHL.U32 R32, R0, 0x2, RZ ;  /* 0x0000000200207824 */ /* 0x000fc400078e00ff */
[C---:B------:R-:W-:Y:S02]  /*54c0*/  IMAD.SHL.U32 R26, R24.reuse, 0x40, RZ ;  /* 0x00000040181a7824 */ /* 0x040fe400078e00ff */
[----:B------:R-:W-:Y:S01]  /*54d0*/  IMAD R42, R24, -0x40, R27 ;  /* 0xffffffc0182a7824 */ /* 0x000fe200078e021b */
[----:B------:R-:W-:Y:S01]  /*54e0*/  LOP3.LUT R24, R0, 0x3, RZ, 0xc0, !PT ;  /* 0x0000000300187812 */ /* 0x000fe200078ec0ff */
[----:B----4-:R-:W-:Y:S02]  /*54f0*/  IMAD.SHL.U32 R41, R2, 0x80, RZ ;  /* 0x0000008002297824 */ /* 0x010fe400078e00ff */
[----:B------:R1:W5:Y:S04]  /*5500*/  LDL.LU R2, [R1+0x90] ;  /* 0x0000900001027983 */ /* 0x0003680000300800 */
[----:B------:R1:W5:Y:S01]  /*5510*/  LDL.LU R0, [R1+0x8c] ;  /* 0x00008c0001007983 */ /* 0x0003620000300800 */
[----:B------:R-:W-:Y:S01]  /*5520*/  LOP3.LUT R43, R26, 0x40, R25, 0xe2, !PT ;  /* 0x000000401a2b7812 */ /* 0x000fe200078ee219 */
[----:B--2---:R-:W-:Y:S01]  /*5530*/  IMAD.SHL.U32 R25, R227, 0x100, RZ ;  /* 0x00000100e3197824 */ /* 0x004fe200078e00ff */
[----:B------:R-:W-:Y:S01]  /*5540*/  UISETP.GT.U32.AND UP0, UPT, UR10, 0x4, UPT ;  /* 0x000000040a00788c */ /* 0x000fe2000bf04070 */
[C---:B0-----:R-:W-:Y:S01]  /*5550*/  ISETP.GE.AND P1, PT, R41.reuse, R29, PT ;  /* 0x0000001d2900720c */ /* 0x041fe20003f26270 */
[----:B------:R-:W-:Y:S01]  /*5560*/  UIMAD UR5, UR11, UR6, URZ ;  /* 0x000000060b0572a4 */ /* 0x000fe2000f8e023f */
[----:B------:R-:W-:Y:S01]  /*5570*/  LOP3.LUT R32, R41, 0x6, R32, 0xf8, !PT ;  /* 0x0000000629207812 */ /* 0x000fe200078ef820 */
[----:B------:R-:W-:Y:S01]  /*5580*/  UISETP.LT.U32.AND UP0, UPT, UR9, 0x5, UP0 ;  /* 0x000000050900788c */ /* 0x000fe20008701070 */
[----:B------:R-:W-:Y:S01]  /*5590*/  ISETP.GE.OR P1, PT, R25, UR12, P1 ;  /* 0x0000000c19007c0c */ /* 0x000fe20008f26670 */
[----:B------:R-:W-:Y:S01]  /*55a0*/  UISETP.GE.U32.AND UP1, UPT, UR9, 0x5, UPT ;  /* 0x000000050900788c */ /* 0x000fe2000bf26070 */
[----:B------:R-:W-:Y:S01]  /*55b0*/  IMAD.U32 R27, RZ, RZ, UR6 ;  /* 0x00000006ff1b7e24 */ /* 0x000fe2000f8e00ff */
[----:B------:R-:W-:Y:S01]  /*55c0*/  UIMAD UR8, UR22, UR7, UR5 ;  /* 0x00000007160872a4 */ /* 0x000fe2000f8e0205 */
[----:B------:R-:W-:Y:S01]  /*55d0*/  SHF.R.S32.HI R33, RZ, 0x1f, R32 ;  /* 0x0000001fff217819 */ /* 0x000fe20000011420 */
[----:B------:R-:W-:-:S02]  /*55e0*/  UIMAD.WIDE.U32 UR6, UR10, -0x33333333, URZ ;  /* 0xcccccccd0a0678a5 */ /* 0x000fc4000f8e003f */
[----:B------:R-:W-:Y:S02]  /*55f0*/  USEL UR5, URZ, 0x1, !UP0 ;  /* 0x000000013f057887 */ /* 0x000fe4000c000000 */
[----:B------:R-:W-:Y:S01]  /*5600*/  USHF.R.U32.HI UR6, URZ, 0x2, UR7 ;  /* 0x000000023f067899 */ /* 0x000fe20008011607 */
[----:B------:R-:W-:Y:S01]  /*5610*/  IMAD.WIDE.U32 R26, R27, UR22, R32 ;  /* 0x000000161b1a7c25 */ /* 0x000fe2000f8e0020 */
[----:B------:R-:W-:Y:S01]  /*5620*/  ULOP3.LUT UR4, UR4, UR5, URZ, 0x3c, !UPT ;  /* 0x0000000504047292 */ /* 0x000fe2000f8e3c3f */
[----:B------:R-:W-:Y:S02]  /*5630*/  IADD3 R42, -R25, UR12, R42 ;  /* 0x0000000c192a7c10 */ /* 0x000fe4000fffe12a */
[----:B------:R-:W-:Y:S01]  /*5640*/  IMAD.WIDE R38, R227, 0x100, RZ ;  /* 0x00000100e3267825 */ /* 0x000fe200078e02ff */
[----:B------:R-:W-:Y:S02]  /*5650*/  UIMAD UR5, UR6, -0x5, UR10 ;  /* 0xfffffffb060578a4 */ /* 0x000fe4000f8e020a */
[----:B------:R-:W-:Y:S01]  /*5660*/  @UP1 ULOP3.LUT UR4, UR4, 0x1, UR6, 0x78, !UPT ;  /* 0x0000000104041892 */ /* 0x000fe2000f8e7806 */
[----:B------:R-:W-:-:S02]  /*5670*/  IMAD R24, R24, -0x2, R29 ;  /* 0xfffffffe18187824 */ /* 0x000fc400078e021d */
[----:B------:R-:W-:Y:S01]  /*5680*/  VIADD R27, R27, UR8 ;  /* 0x000000081b1b7c36 */ /* 0x000fe20008000000 */
[----:B------:R-:W-:Y:S01]  /*5690*/  LOP3.LUT R43, R38, R43, R28, 0xfe, !PT ;  /* 0x0000002b262b7212 */ /* 0x000fe200078efe1c */
[----:B------:R-:W-:Y:S02]  /*56a0*/  IMAD.IADD R41, R24, 0x1, -R41 ;  /* 0x0000000118297824 */ /* 0x000fe400078e0a29 */
[----:B------:R-:W-:Y:S01]  /*56b0*/  IMAD.MOV.U32 R40, RZ, RZ, -0x1 ;  /* 0xffffffffff287424 */ /* 0x000fe200078e00ff */
[----:B-1----:R-:W-:Y:S06]  /*56c0*/  @P1 BRA `(.L_x_37) ;  /* 0x0000008c00fc1947 */ /* 0x002fec0003800000 */
[----:B------:R-:W0:Y:S01]  /*56d0*/  LDC.64 R28, c[0x0][0x5c8] ;  /* 0x00017200ff1c7b82 */ /* 0x000e220000000a00 */
[----:B------:R-:W-:Y:S01]  /*56e0*/  ULDC.64 UR6, c[0x0][0x5c0] ;  /* 0x0001700000067ab9 */ /* 0x000fe20000000a00 */
[----:B------:R-:W-:Y:S01]  /*56f0*/  BSSY B0, `(.L_x_37) ;  /* 0x00008fc000007945 */ /* 0x000fe20003800000 */
[-C--:B0-----:R-:W-:Y:S01]  /*5700*/  IMAD R24, R39, R28.reuse, RZ ;  /* 0x0000001c27187224 */ /* 0x081fe200078e02ff */
[----:B------:R-:W-:Y:S01]  /*5710*/  SHF.L.U64.HI R34, R28, 0x3, R29 ;  /* 0x000000031c227819 */ /* 0x000fe2000001021d */
[----:B------:R-:W-:-:S04]  /*5720*/  IMAD.WIDE.U32 R26, R43, R28, R26 ;  /* 0x0000001c2b1a7225 */ /* 0x000fc800078e001a */
[----:B------:R-:W-:Y:S01]  /*5730*/  IMAD R25, R43, R29, R24 ;  /* 0x0000001d2b197224 */ /* 0x000fe200078e0218 */
[C---:B------:R-:W-:Y:S01]  /*5740*/  LEA R30, P2, R28.reuse, R26, 0x7 ;  /* 0x0000001a1c1e7211 */ /* 0x040fe200078438ff */
[----:B------:R-:W-:Y:S01]  /*5750*/  IMAD.SHL.U32 R31, R28, 0x8, RZ ;  /* 0x000000081c1f7824 */ /* 0x000fe200078e00ff */
[----:B------:R-:W-:Y:S01]  /*5760*/  IADD3 R24, P1, R26, UR6, RZ ;  /* 0x000000061a187c10 */ /* 0x000fe2000ff3e0ff */
[----:B------:R-:W-:-:S03]  /*5770*/  IMAD.IADD R27, R27, 0x1, R25 ;  /* 0x000000011b1b7824 */ /* 0x000fc600078e0219 */
[----:B------:R-:W-:Y:S02]  /*5780*/  IADD3 R26, P5, P6, R26, UR6, R31 ;  /* 0x000000061a1a7c10 */ /* 0x000fe4000febe01f */
[----:B------:R-:W-:Y:S02]  /*5790*/  LEA.HI.X R29, R28, R27, R29, 0x7, P2 ;  /* 0x0000001b1c1d7211 */ /* 0x000fe400010f3c1d */
[C---:B------:R-:W-:Y:S02]  /*57a0*/  IADD3.X R25, R27.reuse, UR7, RZ, P1, !PT ;  /* 0x000000071b197c10 */ /* 0x040fe40008ffe4ff */
[----:B------:R-:W-:Y:S02]  /*57b0*/  IADD3.X R27, R27, UR7, R34, P5, P6 ;  /* 0x000000071b1b7c10 */ /* 0x000fe4000afec422 */
[----:B------:R-:W-:Y:S02]  /*57c0*/  FSETP.NEU.AND P5, PT, RZ, UR21, PT ;  /* 0x00000015ff007c0b */ /* 0x000fe4000bfad000 */
[----:B------:R-:W-:-:S02]  /*57d0*/  IADD3 R28, P1, P2, R30, UR6, R31 ;  /* 0x000000061e1c7c10 */ /* 0x000fc4000fa3e01f */
[----:B------:R-:W-:-:S04]  /*57e0*/  IADD3 R30, P3, R30, UR6, RZ ;  /* 0x000000061e1e7c10 */ /* 0x000fc8000ff7e0ff */
[C---:B------:R-:W-:Y:S02]  /*57f0*/  IADD3.X R31, R29.reuse, UR7, RZ, P3, !PT ;  /* 0x000000071d1f7c10 */ /* 0x040fe40009ffe4ff */
[----:B------:R-:W-:-:S03]  /*5800*/  IADD3.X R29, R29, UR7, R34, P1, P2 ;  /* 0x000000071d1d7c10 */ /* 0x000fc60008fe4422 */
[----:B------:R-:W-:Y:S05]  /*5810*/  @!P5 BRA `(.L_x_38) ;  /* 0x0000006c001cd947 */ /* 0x000fea0003800000 */
[----:B------:R-:W-:Y:S01]  /*5820*/  ULDC.64 UR16, c[0x0][0x5b8] ;  /* 0x00016e0000107ab9 */ /* 0x000fe20000000a00 */
[----:B------:R-:W-:Y:S01]  /*5830*/  ISETP.GE.AND P1, PT, R42, 0x1, PT ;  /* 0x000000012a00780c */ /* 0x000fe20003f26270 */
[----:B------:R-:W-:Y:S02]  /*5840*/  UIMAD UR6, UR11, UR16, URZ ;  /* 0x000000100b0672a4 */ /* 0x000fe4000f8e023f */
[----:B------:R-:W-:Y:S01]  /*5850*/  IMAD.U32 R35, RZ, RZ, UR16 ;  /* 0x00000010ff237e24 */ /* 0x000fe2000f8e00ff */
[----:B------:R-:W-:Y:S01]  /*5860*/  BSSY B1, `(.L_x_39) ;  /* 0x0000010000017945 */ /* 0x000fe20003800000 */
[----:B------:R-:W-:Y:S01]  /*5870*/  ISETP.LT.OR P5, PT, R41, 0x1, !P1 ;  /* 0x000000012900780c */ /* 0x000fe20004fa1670 */
[----:B------:R-:W-:Y:S02]  /*5880*/  UIMAD UR6, UR22, UR17, UR6 ;  /* 0x00000011160672a4 */ /* 0x000fe4000f8e0206 */
[----:B------:R-:W-:Y:S01]  /*5890*/  IMAD.WIDE.U32 R32, R35, UR22, R32 ;  /* 0x0000001623207c25 */ /* 0x000fe2000f8e0020 */
[----:B------:R-:W-:-:S03]  /*58a0*/  ULDC.64 UR10, c[0x0][0x5a8] ;  /* 0x00016a00000a7ab9 */ /* 0x000fc60000000a00 */
[----:B------:R-:W-:Y:S02]  /*58b0*/  IMAD.MOV.U32 R36, RZ, RZ, R32 ;  /* 0x000000ffff247224 */ /* 0x000fe400078e0020 */
[----:B------:R-:W-:Y:S01]  /*58c0*/  VIADD R37, R33, UR6 ;  /* 0x0000000621257c36 */ /* 0x000fe20008000000 */
[----:B------:R-:W-:Y:S02]  /*58d0*/  ULDC.64 UR6, c[0x0][0x5b0] ;  /* 0x00016c0000067ab9 */ /* 0x000fe40000000a00 */
[----:B------:R-:W-:Y:S02]  /*58e0*/  IMAD R34, R39, UR6, RZ ;  /* 0x0000000627227c24 */ /* 0x000fe4000f8e02ff */
[----:B------:R-:W-:-:S04]  /*58f0*/  IMAD.WIDE.U32 R32, R43, UR6, R36 ;  /* 0x000000062b207c25 */ /* 0x000fc8000f8e0024 */
[--C-:B------:R-:W-:Y:S01]  /*5900*/  IMAD R35, R43, UR7, R34.reuse ;  /* 0x000000072b237c24 */ /* 0x100fe2000f8e0222 */
[----:B------:R-:W-:Y:S02]  /*5910*/  IADD3 R32, P2, R32, UR10, RZ ;  /* 0x0000000a20207c10 */ /* 0x000fe4000ff5e0ff */
[----:B------:R-:W-:Y:S02]  /*5920*/  PRMT R34, RZ, 0x7610, R34 ;  /* 0x00007610ff227816 */ /* 0x000fe40000000022 */
[----:B------:R-:W-:Y:S01]  /*5930*/  IADD3.X R33, R33, UR11, R35, P2, !PT ;  /* 0x0000000b21217c10 */ /* 0x000fe200097fe423 */
[----:B------:R-:W-:Y:S08]  /*5940*/  @P5 BRA `(.L_x_40) ;  /* 0x0000000000045947 */ /* 0x000ff00003800000 */
[----:B------:R0:W5:Y:S02]  /*5950*/  LDG.E.U8 R34, desc[UR14][R32.64] ;  /* 0x0000000e20227981 */ /* 0x000164000c1e1100 */
.L_x_40:
[----:B------:R-:W-:Y:S05]  /*5960*/  BSYNC B1 ;  /* 0x0000000000017941 */ /* 0x000fea0003800000 */
.L_x_39:
[----:B-----5:R-:W-:Y:S01]  /*5970*/  LOP3.LUT R34, R34, 0xff, RZ, 0xc0, !PT ;  /* 0x000000ff22227812 */ /* 0x020fe200078ec0ff */
[----:B------:R-:W-:Y:S01]  /*5980*/  BSSY B1, `(.L_x_41) ;  /* 0x000000b000017945 */ /* 0x000fe20003800000 */
[----:B------:R-:W-:Y:S02]  /*5990*/  ISETP.LT.OR P3, PT, R41, 0x2, !P1 ;  /* 0x000000022900780c */ /* 0x000fe40004f61670 */
[----:B------:R-:W-:-:S05]  /*59a0*/  F2FP.F16.E4M3.UNPACK_B R34, R34 ;  /* 0x00000022ff22723e */ /* 0x000fca00020006ff */
[----:B------:R-:W-:-:S05]  /*59b0*/  HADD2.F32 R34, -RZ, R34.H0_H0 ;  /* 0x20000022ff227230 */ /* 0x000fca0000004100 */
[----:B------:R-:W-:Y:S01]  /*59c0*/  FMUL R35, R34, UR21 ;  /* 0x0000001522237c20 */ /* 0x000fe20008400000 */
[----:B------:R-:W-:-:S03]  /*59d0*/  PRMT R34, RZ, 0x7610, R34 ;  /* 0x00007610ff227816 */ /* 0x000fc60000000022 */
[----:B------:R-:W-:-:S05]  /*59e0*/  FFMA R35, R226, UR20, R35 ;  /* 0x00000014e2237c23 */ /* 0x000fca0008000023 */
[----:B------:R-:W-:-:S05]  /*59f0*/  F2FP.SATFINITE.E4M3.F32.PACK_AB_MERGE_C R35, RZ, R35, RZ ;  /* 0x00000023ff23723e */ /* 0x000fca00048070ff */
[----:B------:R1:W-:Y:S01]  /*5a00*/  @!P5 STG.E.U8 desc[UR14][R24.64], R35 ;  /* 0x000000231800d986 */ /* 0x0003e2000c10110e */
[----:B------:R-:W-:Y:S05]  /*5a10*/  @P3 BRA `(.L_x_42) ;  /* 0x0000000000043947 */ /* 0x000fea0003800000 */
[----:B------:R2:W5:Y:S02]  /*5a20*/  LDG.E.U8 R34, desc[UR14][R32.64+0x1] ;  /* 0x0000010e20227981 */ /* 0x000564000c1e1100 */
.L_x_42:
[----:B------:R-:W-:Y:S05]  /*5a30*/  BSYNC B1 ;  /* 0x0000000000017941 */ /* 0x000fea0003800000 */
.L_x_41:
[----:B-----5:R-:W-:Y:S01]  /*5a40*/  LOP3.LUT R34, R34, 0xff, RZ, 0xc0, !PT ;  /* 0x000000ff22227812 */ /* 0x020fe200078ec0ff */
[----:B------:R-:W-:Y:S01]  /*5a50*/  BSSY B1, `(.L_x_43) ;  /* 0x0000013000017945 */ /* 0x000fe20003800000 */
[----:B------:R-:W-:Y:S02]  /*5a60*/  IADD3 R45, P2, R43, 0x8, RZ ;  /* 0x000000082b2d7810 */ /* 0x000fe40007f5e0ff */
[----:B------:R-:W-:-:S03]  /*5a70*/  F2FP.F16.E4M3.UNPACK_B R34, R34 ;  /* 0x00000022ff22723e */ /* 0x000fc600020006ff */
[----:B-1----:R-:W-:Y:S01]  /*5a80*/  IMAD.X R35, RZ, RZ, R39, P2 ;  /* 0x000000ffff237224 */ /* 0x002fe200010e0627 */
[----:B------:R-:W-:Y:S01]  /*5a90*/  ISETP.GE.AND P2, PT, R42, 0x9, PT ;  /* 0x000000092a00780c */ /* 0x000fe20003f46270 */
[----:B------:R-:W-:Y:S02]  /*5aa0*/  HADD2.F32 R34, -RZ, R34.H0_H0 ;  /* 0x20000022ff227230 */ /* 0x000fe40000004100 */
[----:B------:R-:W-:Y:S01]  /*5ab0*/  IMAD R46, R35, UR6, RZ ;  /* 0x00000006232e7c24 */ /* 0x000fe2000f8e02ff */
[----:B------:R-:W-:Y:S02]  /*5ac0*/  ISETP.LT.OR P5, PT, R41, 0x1, !P2 ;  /* 0x000000012900780c */ /* 0x000fe400057a1670 */
[----:B------:R-:W-:Y:S01]  /*5ad0*/  FMUL R44, R34, UR21 ;  /* 0x00000015222c7c20 */ /* 0x000fe20008400000 */
[----:B------:R-:W-:-:S04]  /*5ae0*/  IMAD.WIDE.U32 R34, R45, UR6, R36 ;  /* 0x000000062d227c25 */ /* 0x000fc8000f8e0024 */
[----:B------:R-:W-:Y:S01]  /*5af0*/  FFMA R44, R225, UR20, R44 ;  /* 0x00000014e12c7c23 */ /* 0x000fe2000800002c */
[----:B------:R-:W-:Y:S01]  /*5b00*/  IMAD R45, R45, UR7, R46 ;  /* 0x000000072d2d7c24 */ /* 0x000fe2000f8e022e */
[----:B------:R-:W-:-:S03]  /*5b10*/  IADD3 R34, P6, R34, UR10, RZ ;  /* 0x0000000a22227c10 */ /* 0x000fc6000ffde0ff */
[----:B------:R-:W-:Y:S02]  /*5b20*/  F2FP.SATFINITE.E4M3.F32.PACK_AB_MERGE_C R47, RZ, R44, RZ ;  /* 0x0000002cff2f723e */ /* 0x000fe400048070ff */
[----:B------:R-:W-:Y:S02]  /*5b30*/  IADD3.X R35, R35, UR11, R45, P6, !PT ;  /* 0x0000000b23237c10 */ /* 0x000fe4000b7fe42d */
[----:B------:R-:W-:Y:S01]  /*5b40*/  PRMT R44, RZ, 0x7610, R44 ;  /* 0x00007610ff2c7816 */ /* 0x000fe2000000002c */
[----:B------:R1:W-:Y:S01]  /*5b50*/  @!P3 STG.E.U8 desc[UR14][R24.64+0x1], R47 ;  /* 0x0000012f1800b986 */ /* 0x0003e2000c10110e */
[----:B------:R-:W-:Y:S05]  /*5b60*/  @P5 BRA `(.L_x_44) ;  /* 0x0000000000045947 */ /* 0x000fea0003800000 */
[----:B------:R3:W5:Y:S02]  /*5b70*/  LDG.E.U8 R44, desc[UR14][R34.64] ;  /* 0x0000000e222c7981 */ /* 0x000764000c1e1100 */
.L_x_44:
[----:B------:R-:W-:Y:S05]  /*5b80*/  BSYNC B1 ;  /* 0x0000000000017941 */ /* 0x000fea0003800000 */
.L_x_43:
        /* <DEDUP_REMOVED lines=12> */
.L_x_46:
[----:B------:R-:W-:Y:S05]  /*5c50*/  BSYNC B1 ;  /* 0x0000000000017941 */ /* 0x000fea0003800000 */
.L_x_45:
[----:B-----5:R-:W-:Y:S01]  /*5c60*/  LOP3.LUT R44, R44, 0xff, RZ, 0xc0, !PT ;  /* 0x000000ff2c2c7812 */ /* 0x020fe200078ec0ff */
[----:B------:R-:W-:Y:S01]  /*5c70*/  BSSY B1, `(.L_x_47) ;  /* 0x000000b000017945 */ /* 0x000fe20003800000 */
[----:B------:R-:W-:Y:S02]  /*5c80*/  ISETP.LT.OR P5, PT, R41, 0x9, !P1 ;  /* 0x000000092900780c */ /* 0x000fe40004fa1670 */
[----:B------:R-:W-:-:S05]  /*5c90*/  F2FP.F16.E4M3.UNPACK_B R44, R44 ;  /* 0x0000002cff2c723e */ /* 0x000fca00020006ff */
[----:B------:R-:W-:-:S05]  /*5ca0*/  HADD2.F32 R44, -RZ, R44.H0_H0 ;  /* 0x2000002cff2c7230 */ /* 0x000fca0000004100 */
[----:B------:R-:W-:-:S04]  /*5cb0*/  FMUL R44, R44, UR21 ;  /* 0x000000152c2c7c20 */ /* 0x000fc80008400000 */
[----:B------:R-:W-:-:S05]  /*5cc0*/  FFMA R44, R223, UR20, R44 ;  /* 0x00000014df2c7c23 */ /* 0x000fca000800002c */
[----:B----4-:R-:W-:Y:S02]  /*5cd0*/  F2FP.SATFINITE.E4M3.F32.PACK_AB_MERGE_C R45, RZ, R44, RZ ;  /* 0x0000002cff2d723e */ /* 0x010fe400048070ff */
[----:B------:R-:W-:-:S03]  /*5ce0*/  PRMT R44, RZ, 0x7610, R44 ;  /* 0x00007610ff2c7816 */ /* 0x000fc6000000002c */
[----:B------:R4:W-:Y:S01]  /*5cf0*/  @!P3 STG.E.U8 desc[UR14][R26.64+0x1], R45 ;  /* 0x0000012d1a00b986 */ /* 0x0009e2000c10110e */
[----:B------:R-:W-:Y:S05]  /*5d00*/  @P5 BRA `(.L_x_48) ;  /* 0x0000000000045947 */ /* 0x000fea0003800000 */
[----:B------:R0:W5:Y:S02]  /*5d10*/  LDG.E.U8 R44, desc[UR14][R32.64+0x8] ;  /* 0x0000080e202c7981 */ /* 0x000164000c1e1100 */
.L_x_48:
[----:B------:R-:W-:Y:S05]  /*5d20*/  BSYNC B1 ;  /* 0x0000000000017941 */ /* 0x000fea0003800000 */
.L_x_47:
[----:B-----5:R-:W-:Y:S01]  /*5d30*/  LOP3.LUT R44, R44, 0xff, RZ, 0xc0, !PT ;  /* 0x000000ff2c2c7812 */ /* 0x020fe200078ec0ff */
[----:B------:R-:W-:Y:S01]  /*5d40*/  BSSY B1, `(.L_x_49) ;  /* 0x000000b000017945 */ /* 0x000fe20003800000 */
[----:B------:R-:W-:Y:S02]  /*5d50*/  ISETP.LT.OR P3, PT, R41, 0xa, !P1 ;  /* 0x0000000a2900780c */ /* 0x000fe40004f61670 */
[----:B------:R-:W-:-:S05]  /*5d60*/  F2FP.F16.E4M3.UNPACK_B R44, R44 ;  /* 0x0000002cff2c723e */ /* 0x000fca00020006ff */
[----:B------:R-:W-:-:S05]  /*5d70*/  HADD2.F32 R44, -RZ, R44.H0_H0 ;  /* 0x2000002cff2c7230 */ /* 0x000fca0000004100 */
[----:B----4-:R-:W-:Y:S01]  /*5d80*/  FMUL R45, R44, UR21 ;  /* 0x000000152c2d7c20 */ /* 0x010fe20008400000 */
[----:B------:R-:W-:-:S03]  /*5d90*/  PRMT R44, RZ, 0x7610, R44 ;  /* 0x00007610ff2c7816 */ /* 0x000fc6000000002c */
[----:B------:R-:W-:-:S05]  /*5da0*/  FFMA R45, R222, UR20, R45 ;  /* 0x00000014de2d7c23 */ /* 0x000fca000800002d */
[----:B------:R-:W-:-:S05]  /*5db0*/  F2FP.SATFINITE.E4M3.F32.PACK_AB_MERGE_C R45, RZ, R45, RZ ;  /* 0x0000002dff2d723e */ /* 0x000fca00048070ff */
[----:B------:R4:W-:Y:S01]  /*5dc0*/  @!P5 STG.E.U8 desc[UR14][R24.64+0x8], R45 ;  /* 0x0000082d1800d986 */ /* 0x0009e2000c10110e */
[----:B------:R-:W-:Y:S05]  /*5dd0*/  @P3 BRA `(.L_x_50) ;  /* 0x0000000000043947 */ /* 0x000fea0003800000 */
[----:B------:R0:W5:Y:S02]  /*5de0*/  LDG.E.U8 R44, desc[UR14][R32.64+0x9] ;  /* 0x0000090e202c7981 */ /* 0x000164000c1e1100 */
.L_x_50:
[----:B------:R-:W-:Y:S05]  /*5df0*/  BSYNC B1 ;  /* 0x0000000000017941 */ /* 0x000fea0003800000 */
.L_x_49:
        /* <DEDUP_REMOVED lines=12> */
.L_x_52:
[----:B------:R-:W-:Y:S05]  /*5ec0*/  BSYNC B1 ;  /* 0x0000000000017941 */ /* 0x000fea0003800000 */
.L_x_51:
        /* <DEDUP_REMOVED lines=12> */
.L_x_54:
[----:B------:R-:W-:Y:S05]  /*5f90*/  BSYNC B1 ;  /* 0x0000000000017941 */ /* 0x000fea0003800000 */
.L_x_53:
        /* <DEDUP_REMOVED lines=12> */
.L_x_56:
[----:B------:R-:W-:Y:S05]  /*6060*/  BSYNC B1 ;  /* 0x0000000000017941 */ /* 0x000fea0003800000 */
.L_x_55:
        /* <DEDUP_REMOVED lines=12> */
.L_x_58:
[----:B------:R-:W-:Y:S05]  /*6130*/  BSYNC B1 ;  /* 0x0000000000017941 */ /* 0x000fea0003800000 */
.L_x_57:
        /* <DEDUP_REMOVED lines=12> */
.L_x_60:
[----:B------:R-:W-:Y:S05]  /*6200*/  BSYNC B1 ;  /* 0x0000000000017941 */ /* 0x000fea0003800000 */
.L_x_59:
        /* <DEDUP_REMOVED lines=12> */
.L_x_62:
[----:B------:R-:W-:Y:S05]  /*62d0*/  BSYNC B1 ;  /* 0x0000000000017941 */ /* 0x000fea0003800000 */
.L_x_61:
        /* <DEDUP_REMOVED lines=12> */
.L_x_64:
[----:B------:R-:W-:Y:S05]  /*63a0*/  BSYNC B1 ;  /* 0x0000000000017941 */ /* 0x000fea0003800000 */
.L_x_63:
        /* <DEDUP_REMOVED lines=12> */
.L_x_66:
[----:B------:R-:W-:Y:S05]  /*6470*/  BSYNC B1 ;  /* 0x0000000000017941 */ /* 0x000fea0003800000 */
.L_x_65:
        /* <DEDUP_REMOVED lines=12> */
.L_x_68:
[----:B------:R-:W-:Y:S05]  /*6540*/  BSYNC B1 ;  /* 0x0000000000017941 */ /* 0x000fea0003800000 */
.L_x_67:
        /* <DEDUP_REMOVED lines=12> */
.L_x_70:
[----:B------:R-:W-:Y:S05]  /*6610*/  BSYNC B1 ;  /* 0x0000000000017941 */ /* 0x000fea0003800000 */
.L_x_69:
        /* <DEDUP_REMOVED lines=12> */
.L_x_72:
[----:B------:R-:W-:Y:S05]  /*66e0*/  BSYNC B1 ;  /* 0x0000000000017941 */ /* 0x000fea0003800000 */
.L_x_71:
        /* <DEDUP_REMOVED lines=12> */
.L_x_74:
[----:B------:R-:W-:Y:S05]  /*67b0*/  BSYNC B1 ;  /* 0x0000000000017941 */ /* 0x000fea0003800000 */
.L_x_73:
        /* <DEDUP_REMOVED lines=12> */
.L_x_76:
[----:B------:R-:W-:Y:S05]  /*6880*/  BSYNC B1 ;  /* 0x0000000000017941 */ /* 0x000fea0003800000 */
.L_x_75:
        /* <DEDUP_REMOVED lines=12> */
.L_x_78:
[----:B------:R-:W-:Y:S05]  /*6950*/  BSYNC B1 ;  /* 0x0000000000017941 */ /* 0x000fea0003800000 */
.L_x_77:
        /* <DEDUP_REMOVED lines=12> */
.L_x_80:
[----:B------:R-:W-:Y:S05]  /*6a20*/  BSYNC B1 ;  /* 0x0000000000017941 */ /* 0x000fea0003800000 */
.L_x_79:
        /* <DEDUP_REMOVED lines=12> */
.L_x_82:
[----:B------:R-:W-:Y:S05]  /*6af0*/  BSYNC B1 ;  /* 0x0000000000017941 */ /* 0x000fea0003800000 */
.L_x_81:
        /* <DEDUP_REMOVED lines=12> */
.L_x_84:
[----:B------:R-:W-:Y:S05]  /*6bc0*/  BSYNC B1 ;  /* 0x0000000000017941 */ /* 0x000fea0003800000 */
.L_x_83:
        /* <DEDUP_REMOVED lines=12> */
.L_x_86:
[----:B------:R-:W-:Y:S05]  /*6c90*/  BSYNC B1 ;  /* 0x0000000000017941 */ /* 0x000fea0003800000 */
.L_x_85:
        /* <DEDUP_REMOVED lines=12> */
.L_x_88:
[----:B------:R-:W-:Y:S05]  /*6d60*/  BSYNC B1 ;  /* 0x0000000000017941 */ /* 0x000fea0003800000 */
.L_x_87:
        /* <DEDUP_REMOVED lines=12> */
.L_x_90:
[----:B------:R-:W-:Y:S05]  /*6e30*/  BSYNC B1 ;  /* 0x0000000000017941 */ /* 0x000fea0003800000 */
.L_x_89:
        /* <DEDUP_REMOVED lines=12> */
.L_x_92:
[----:B------:R-:W-:Y:S05]  /*6f00*/  BSYNC B1 ;  /* 0x0000000000017941 */ /* 0x000fea0003800000 */
.L_x_91:
        /* <DEDUP_REMOVED lines=12> */
.L_x_94:
[----:B------:R-:W-:Y:S05]  /*6fd0*/  BSYNC B1 ;  /* 0x0000000000017941 */ /* 0x000fea0003800000 */
.L_x_93:
        /* <DEDUP_REMOVED lines=12> */
.L_x_96:
[----:B------:R-:W-:Y:S05]  /*70a0*/  BSYNC B1 ;  /* 0x0000000000017941 */ /* 0x000fea0003800000 */
.L_x_95:
        /* <DEDUP_REMOVED lines=12> */
.L_x_98:
[----:B------:R-:W-:Y:S05]  /*7170*/  BSYNC B1 ;  /* 0x0000000000017941 */ /* 0x000fea0003800000 */
.L_x_97:
        /* <DEDUP_REMOVED lines=12> */
.L_x_100:
[----:B------:R-:W-:Y:S05]  /*7240*/  BSYNC B1 ;  /* 0x0000000000017941 */ /* 0x000fea0003800000 */
.L_x_99:
        /* <DEDUP_REMOVED lines=12> */
.L_x_102:
[----:B------:R-:W-:Y:S05]  /*7310*/  BSYNC B1 ;  /* 0x0000000000017941 */ /* 0x000fea0003800000 */
.L_x_101:
        /* <DEDUP_REMOVED lines=12> */
.L_x_104:
[----:B------:R-:W-:Y:S05]  /*73e0*/  BSYNC B1 ;  /* 0x0000000000017941 */ /* 0x000fea0003800000 */
.L_x_103:
        /* <DEDUP_REMOVED lines=12> */
.L_x_106:
[----:B------:R-:W-:Y:S05]  /*74b0*/  BSYNC B1 ;  /* 0x0000000000017941 */ /* 0x000fea0003800000 */
.L_x_105:
        /* <DEDUP_REMOVED lines=12> */
.L_x_108:
[----:B------:R-:W-:Y:S05]  /*7580*/  BSYNC B1 ;  /* 0x0000000000017941 */ /* 0x000fea0003800000 */
.L_x_107:
        /* <DEDUP_REMOVED lines=12> */
.L_x_110:
[----:B------:R-:W-:Y:S05]  /*7650*/  BSYNC B1 ;  /* 0x0000000000017941 */ /* 0x000fea0003800000 */
.L_x_109:
        /* <DEDUP_REMOVED lines=12> */
.L_x_112:
[----:B------:R-:W-:Y:S05]  /*7720*/  BSYNC B1 ;  /* 0x0000000000017941 */ /* 0x000fea0003800000 */
.L_x_111:
        /* <DEDUP_REMOVED lines=12> */
.L_x_114:
[----:B------:R-:W-:Y:S05]  /*77f0*/  BSYNC B1 ;  /* 0x0000000000017941 */ /* 0x000fea0003800000 */
.L_x_113:
        /* <DEDUP_REMOVED lines=12> */
.L_x_116:
[----:B------:R-:W-:Y:S05]  /*78c0*/  BSYNC B1 ;  /* 0x0000000000017941 */ /* 0x000fea0003800000 */
.L_x_115:
        /* <DEDUP_REMOVED lines=12> */
.L_x_118:
[----:B------:R-:W-:Y:S05]  /*7990*/  BSYNC B1 ;  /* 0x0000000000017941 */ /* 0x000fea0003800000 */
.L_x_117:
        /* <DEDUP_REMOVED lines=12> */
.L_x_120:
[----:B------:R-:W-:Y:S05]  /*7a60*/  BSYNC B1 ;  /* 0x0000000000017941 */ /* 0x000fea0003800000 */
.L_x_119:
        /* <DEDUP_REMOVED lines=12> */
.L_x_122:
[----:B------:R-:W-:Y:S05]  /*7b30*/  BSYNC B1 ;  /* 0x0000000000017941 */ /* 0x000fea0003800000 */
.L_x_121:
        /* <DEDUP_REMOVED lines=12> */
.L_x_124:
[----:B------:R-:W-:Y:S05]  /*7c00*/  BSYNC B1 ;  /* 0x0000000000017941 */ /* 0x000fea0003800000 */
.L_x_123:
        /* <DEDUP_REMOVED lines=12> */
.L_x_126:
[----:B------:R-:W-:Y:S05]  /*7cd0*/  BSYNC B1 ;  /* 0x0000000000017941 */ /* 0x000fea0003800000 */
.L_x_125:
        /* <DEDUP_REMOVED lines=12> */
.L_x_128:
[----:B------:R-:W-:Y:S05]  /*7da0*/  BSYNC B1 ;  /* 0x0000000000017941 */ /* 0x000fea0003800000 */
.L_x_127:
        /* <DEDUP_REMOVED lines=12> */
.L_x_130:
[----:B------:R-:W-:Y:S05]  /*7e70*/  BSYNC B1 ;  /* 0x0000000000017941 */ /* 0x000fea0003800000 */
.L_x_129:
        /* <DEDUP_REMOVED lines=12> */
.L_x_132:
[----:B------:R-:W-:Y:S05]  /*7f40*/  BSYNC B1 ;  /* 0x0000000000017941 */ /* 0x000fea0003800000 */
.L_x_131:
        /* <DEDUP_REMOVED lines=12> */
.L_x_134:
[----:B------:R-:W-:Y:S05]  /*8010*/  BSYNC B1 ;  /* 0x0000000000017941 */ /* 0x000fea0003800000 */
.L_x_133:
        /* <DEDUP_REMOVED lines=12> */
.L_x_136:
[----:B------:R-:W-:Y:S05]  /*80e0*/  BSYNC B1 ;  /* 0x0000000000017941 */ /* 0x000fea0003800000 */
.L_x_135:
        /* <DEDUP_REMOVED lines=12> */
.L_x_138:
[----:B------:R-:W-:Y:S05]  /*81b0*/  BSYNC B1 ;  /* 0x0000000000017941 */ /* 0x000fea0003800000 */
.L_x_137:
        /* <DEDUP_REMOVED lines=12> */
.L_x_140:
[----:B------:R-:W-:Y:S05]  /*8280*/  BSYNC B1 ;  /* 0x0000000000017941 */ /* 0x000fea0003800000 */
.L_x_139:
        /* <DEDUP_REMOVED lines=12> */
.L_x_142:
[----:B------:R-:W-:Y:S05]  /*8350*/  BSYNC B1 ;  /* 0x0000000000017941 */ /* 0x000fea0003800000 */
.L_x_141:
        /* <DEDUP_REMOVED lines=12> */
.L_x_144:
[----:B------:R-:W-:Y:S05]  /*8420*/  BSYNC B1 ;  /* 0x0000000000017941 */ /* 0x000fea0003800000 */
.L_x_143:
        /* <DEDUP_REMOVED lines=12> */
.L_x_146:
[----:B------:R-:W-:Y:S05]  /*84f0*/  BSYNC B1 ;  /* 0x0000000000017941 */ /* 0x000fea0003800000 */
.L_x_145:
        /* <DEDUP_REMOVED lines=12> */
.L_x_148:
[----:B------:R-:W-:Y:S05]  /*85c0*/  BSYNC B1 ;  /* 0x0000000000017941 */ /* 0x000fea0003800000 */
.L_x_147:
        /* <DEDUP_REMOVED lines=12> */
.L_x_150:
[----:B------:R-:W-:Y:S05]  /*8690*/  BSYNC B1 ;  /* 0x0000000000017941 */ /* 0x000fea0003800000 */
.L_x_149:
        /* <DEDUP_REMOVED lines=12> */
.L_x_152:
[----:B------:R-:W-:Y:S05]  /*8760*/  BSYNC B1 ;  /* 0x0000000000017941 */ /* 0x000fea0003800000 */
.L_x_151:
        /* <DEDUP_REMOVED lines=12> */
.L_x_154:
[----:B------:R-:W-:Y:S05]  /*8830*/  BSYNC B1 ;  /* 0x0000000000017941 */ /* 0x000fea0003800000 */
.L_x_153:
        /* <DEDUP_REMOVED lines=12> */
.L_x_156:
[----:B------:R-:W-:Y:S05]  /*8900*/  BSYNC B1 ;  /* 0x0000000000017941 */ /* 0x000fea0003800000 */
.L_x_155:
        /* <DEDUP_REMOVED lines=12> */
.L_x_158:
[----:B------:R-:W-:Y:S05]  /*89d0*/  BSYNC B1 ;  /* 0x0000000000017941 */ /* 0x000fea0003800000 */
.L_x_157:
        /* <DEDUP_REMOVED lines=12> */
.L_x_160:
[----:B------:R-:W-:Y:S05]  /*8aa0*/  BSYNC B1 ;  /* 0x0000000000017941 */ /* 0x000fea0003800000 */
.L_x_159:
        /* <DEDUP_REMOVED lines=12> */
.L_x_162:
[----:B------:R-:W-:Y:S05]  /*8b70*/  BSYNC B1 ;  /* 0x0000000000017941 */ /* 0x000fea0003800000 */
.L_x_161:
[----:B-----5:R-:W-:Y:S01]  /*8b80*/  LOP3.LUT R44, R44, 0xff, RZ, 0xc0, !PT ;  /* 0x000000ff2c2c7812 */ /* 0x020fe200078ec0ff */
[----:B------:R-:W-:Y:S01]  /*8b90*/  BSSY B1, `(.L_x_163) ;  /* 0x000000b000017945 */ /* 0x000fe20003800000 */
[----:B------:R-:W-:Y:S02]  /*8ba0*/  ISETP.LT.OR P3, PT, R41, 0x79, !P2 ;  /* 0x000000792900780c */ /* 0x000fe40005761670 */
[----:B------:R-:W-:Y:S02]  /*8bb0*/  F2FP.F16.E4M3.UNPACK_B R44, R44 ;  /* 0x0000002cff2c723e */ /* 0x000fe400020006ff */
[----:B0-2---:R-:W-:-:S03]  /*8bc0*/  PRMT R32, RZ, 0x7610, R32 ;  /* 0x00007610ff207816 */ /* 0x005fc60000000020 */
[----:B------:R-:W-:-:S05]  /*8bd0*/  HADD2.F32 R44, -RZ, R44.H0_H0 ;  /* 0x2000002cff2c7230 */ /* 0x000fca0000004100 */
[----:B------:R-:W-:-:S04]  /*8be0*/  FMUL R44, R44, UR21 ;  /* 0x000000152c2c7c20 */ /* 0x000fc80008400000 */
[----:B------:R-:W-:-:S05]  /*8bf0*/  FFMA R44, R165, UR20, R44 ;  /* 0x00000014a52c7c23 */ /* 0x000fca000800002c */
[----:B------:R-:W-:-:S05]  /*8c00*/  F2FP.SATFINITE.E4M3.F32.PACK_AB_MERGE_C R33, RZ, R44, RZ ;  /* 0x0000002cff21723e */ /* 0x000fca00048070ff */
[----:B------:R0:W-:Y:S01]  /*8c10*/  @!P1 STG.E.U8 desc[UR14][R24.64+0x79], R33 ;  /* 0x0000792118009986 */ /* 0x0001e2000c10110e */
[----:B------:R-:W-:Y:S05]  /*8c20*/  @P3 BRA `(.L_x_164) ;  /* 0x0000000000043947 */ /* 0x000fea0003800000 */
[----:B------:R2:W5:Y:S02]  /*8c30*/  LDG.E.U8 R32, desc[UR14][R34.64+0x78] ;  /* 0x0000780e22207981 */ /* 0x000564000c1e1100 */
.L_x_164:
[----:B------:R-:W-:Y:S05]  /*8c40*/  BSYNC B1 ;  /* 0x0000000000017941 */ /* 0x000fea0003800000 */
.L_x_163:
[----:B-----5:R-:W-:Y:S01]  /*8c50*/  LOP3.LUT R32, R32, 0xff, RZ, 0xc0, !PT ;  /* 0x000000ff20207812 */ /* 0x020fe200078ec0ff */
[----:B------:R-:W-:Y:S01]  /*8c60*/  BSSY B1, `(.L_x_165) ;  /* 0x000000b000017945 */ /* 0x000fe20003800000 */
[----:B------:R-:W-:Y:S02]  /*8c70*/  ISETP.LT.OR P2, PT, R41, 0x7a, !P2 ;  /* 0x0000007a2900780c */ /* 0x000fe40005741670 */
[----:B------:R-:W-:Y:S02]  /*8c80*/  F2FP.F16.E4M3.UNPACK_B R32, R32 ;  /* 0x00000020ff20723e */ /* 0x000fe400020006ff */
[----:B01--4-:R-:W-:-:S03]  /*8c90*/  PRMT R24, RZ, 0x7610, R24 ;  /* 0x00007610ff187816 */ /* 0x013fc60000000018 */
[----:B------:R-:W-:-:S05]  /*8ca0*/  HADD2.F32 R32, -RZ, R32.H0_H0 ;  /* 0x20000020ff207230 */ /* 0x000fca0000004100 */
[----:B------:R-:W-:-:S04]  /*8cb0*/  FMUL R25, R32, UR21 ;  /* 0x0000001520197c20 */ /* 0x000fc80008400000 */
[----:B------:R-:W-:-:S05]  /*8cc0*/  FFMA R25, R164, UR20, R25 ;  /* 0x00000014a4197c23 */ /* 0x000fca0008000019 */
[----:B------:R-:W-:-:S05]  /*8cd0*/  F2FP.SATFINITE.E4M3.F32.PACK_AB_MERGE_C R25, RZ, R25, RZ ;  /* 0x00000019ff19723e */ /* 0x000fca00048070ff */
[----:B------:R0:W-:Y:S01]  /*8ce0*/  @!P3 STG.E.U8 desc[UR14][R26.64+0x78], R25 ;  /* 0x000078191a00b986 */ /* 0x0001e2000c10110e */
[----:B------:R-:W-:Y:S05]  /*8cf0*/  @P2 BRA `(.L_x_166) ;  /* 0x0000000000042947 */ /* 0x000fea0003800000 */
[----:B------:R1:W5:Y:S02]  /*8d00*/  LDG.E.U8 R24, desc[UR14][R34.64+0x79] ;  /* 0x0000790e22187981 */ /* 0x000364000c1e1100 */
.L_x_166:
[----:B------:R-:W-:Y:S05]  /*8d10*/  BSYNC B1 ;  /* 0x0000000000017941 */ /* 0x000fea0003800000 */
.L_x_165:
[----:B-----5:R-:W-:Y:S01]  /*8d20*/  LOP3.LUT R24, R24, 0xff, RZ, 0xc0, !PT ;  /* 0x000000ff18187812 */ /* 0x020fe200078ec0ff */
[----:B------:R-:W-:Y:S01]  /*8d30*/  BSSY B1, `(.L_x_167) ;  /* 0x0000013000017945 */ /* 0x000fe20003800000 */
[----:B------:R-:W-:Y:S02]  /*8d40*/  IADD3 R33, P1, R43, 0x80, RZ ;  /* 0x000000802b217810 */ /* 0x000fe40007f3e0ff */
[----:B------:R-:W-:-:S03]  /*8d50*/  F2FP.F16.E4M3.UNPACK_B R24, R24 ;  /* 0x00000018ff18723e */ /* 0x000fc600020006ff */
[----:B0-----:R-:W-:Y:S01]  /*8d60*/  IMAD.X R25, RZ, RZ, R39, P1 ;  /* 0x000000ffff197224 */ /* 0x001fe200008e0627 */
[----:B------:R-:W-:Y:S01]  /*8d70*/  ISETP.GE.AND P1, PT, R42, 0x81, PT ;  /* 0x000000812a00780c */ /* 0x000fe20003f26270 */
[----:B------:R-:W-:Y:S02]  /*8d80*/  HADD2.F32 R24, -RZ, R24.H0_H0 ;  /* 0x20000018ff187230 */ /* 0x000fe40000004100 */
[----:B-123--:R-:W-:Y:S01]  /*8d90*/  IMAD R34, R25, UR6, RZ ;  /* 0x0000000619227c24 */ /* 0x00efe2000f8e02ff */
        /* <DEDUP_REMOVED lines=12> */
.L_x_168:
[----:B------:R-:W-:Y:S05]  /*8e60*/  BSYNC B1 ;  /* 0x0000000000017941 */ /* 0x000fea0003800000 */
.L_x_167:
[----:B-----5:R-:W-:Y:S01]  /*8e70*/  LOP3.LUT R32, R32, 0xff, RZ, 0xc0, !PT ;  /* 0x000000ff20207812 */ /* 0x020fe200078ec0ff */
[----:B------:R-:W-:Y:S01]  /*8e80*/  BSSY B1, `(.L_x_169) ;  /* 0x000000b000017945 */ /* 0x000fe20003800000 */
[----:B------:R-:W-:Y:S02]  /*8e90*/  ISETP.LT.OR P3, PT, R41, 0x2, !P1 ;  /* 0x000000022900780c */ /* 0x000fe40004f61670 */
[----:B------:R-:W-:Y:S02]  /*8ea0*/  F2FP.F16.E4M3.UNPACK_B R32, R32 ;  /* 0x00000020ff20723e */ /* 0x000fe400020006ff */
[----:B0-----:R-:W-:-:S03]  /*8eb0*/  PRMT R26, RZ, 0x7610, R26 ;  /* 0x00007610ff1a7816 */ /* 0x001fc6000000001a */
[----:B------:R-:W-:-:S05]  /*8ec0*/  HADD2.F32 R32, -RZ, R32.H0_H0 ;  /* 0x20000020ff207230 */ /* 0x000fca0000004100 */
[----:B------:R-:W-:-:S04]  /*8ed0*/  FMUL R27, R32, UR21 ;  /* 0x00000015201b7c20 */ /* 0x000fc80008400000 */
[----:B------:R-:W-:-:S05]  /*8ee0*/  FFMA R27, R162, UR20, R27 ;  /* 0x00000014a21b7c23 */ /* 0x000fca000800001b */
[----:B------:R-:W-:-:S05]  /*8ef0*/  F2FP.SATFINITE.E4M3.F32.PACK_AB_MERGE_C R27, RZ, R27, RZ ;  /* 0x0000001bff1b723e */ /* 0x000fca00048070ff */
[----:B------:R0:W-:Y:S01]  /*8f00*/  @!P5 STG.E.U8 desc[UR14][R30.64], R27 ;  /* 0x0000001b1e00d986 */ /* 0x0001e2000c10110e */
[----:B------:R-:W-:Y:S05]  /*8f10*/  @P3 BRA `(.L_x_170) ;  /* 0x0000000000043947 */ /* 0x000fea0003800000 */
[----:B------:R2:W5:Y:S02]  /*8f20*/  LDG.E.U8 R26, desc[UR14][R24.64+0x1] ;  /* 0x0000010e181a7981 */ /* 0x000564000c1e1100 */
.L_x_170:
[----:B------:R-:W-:Y:S05]  /*8f30*/  BSYNC B1 ;  /* 0x0000000000017941 */ /* 0x000fea0003800000 */
.L_x_169:
[----:B-----5:R-:W-:Y:S01]  /*8f40*/  LOP3.LUT R26, R26, 0xff, RZ, 0xc0, !PT ;  /* 0x000000ff1a1a7812 */ /* 0x020fe200078ec0ff */
[----:B------:R-:W-:Y:S01]  /*8f50*/  BSSY B1, `(.L_x_171) ;  /* 0x0000013000017945 */ /* 0x000fe20003800000 */
[----:B------:R-:W-:Y:S02]  /*8f60*/  IADD3 R43, P2, R43, 0x88, RZ ;  /* 0x000000882b2b7810 */ /* 0x000fe40007f5e0ff */
[----:B------:R-:W-:Y:S02]  /*8f70*/  F2FP.F16.E4M3.UNPACK_B R26, R26 ;  /* 0x0000001aff1a723e */ /* 0x000fe400020006ff */
[----:B------:R-:W-:Y:S01]  /*8f80*/  PRMT R32, RZ, 0x7610, R32 ;  /* 0x00007610ff207816 */ /* 0x000fe20000000020 */
[----:B------:R-:W-:Y:S01]  /*8f90*/  IMAD.X R38, RZ, RZ, R39, P2 ;  /* 0x000000ffff267224 */ /* 0x000fe200010e0627 */
[----:B------:R-:W-:Y:S01]  /*8fa0*/  ISETP.GE.AND P2, PT, R42, 0x89, PT ;  /* 0x000000892a00780c */ /* 0x000fe20003f46270 */
[----:B------:R-:W-:Y:S02]  /*8fb0*/  HADD2.F32 R26, -RZ, R26.H0_H0 ;  /* 0x2000001aff1a7230 */ /* 0x000fe40000004100 */
[----:B------:R-:W-:Y:S01]  /*8fc0*/  IMAD R38, R38, UR6, RZ ;  /* 0x0000000626267c24 */ /* 0x000fe2000f8e02ff */
[----:B------:R-:W-:Y:S01]  /*8fd0*/  ISETP.LT.OR P5, PT, R41, 0x1, !P2 ;  /* 0x000000012900780c */ /* 0x000fe200057a1670 */
[----:B------:R-:W-:-:S04]  /*8fe0*/  IMAD.WIDE.U32 R36, R43, UR6, R36 ;  /* 0x000000062b247c25 */ /* 0x000fc8000f8e0024 */
[----:B------:R-:W-:Y:S01]  /*8ff0*/  FMUL R26, R26, UR21 ;  /* 0x000000151a1a7c20 */ /* 0x000fe20008400000 */
[----:B------:R-:W-:-:S03]  /*9000*/  IMAD R43, R43, UR7, R38 ;  /* 0x000000072b2b7c24 */ /* 0x000fc6000f8e0226 */
[----:B------:R-:W-:Y:S01]  /*9010*/  FFMA R161, R161, UR20, R26 ;  /* 0x00000014a1a17c23 */ /* 0x000fe2000800001a */
[----:B------:R-:W-:-:S04]  /*9020*/  IADD3 R26, P6, R36, UR10, RZ ;  /* 0x0000000a241a7c10 */ /* 0x000fc8000ffde0ff */
[----:B------:R-:W-:Y:S02]  /*9030*/  F2FP.SATFINITE.E4M3.F32.PACK_AB_MERGE_C R161, RZ, R161, RZ ;  /* 0x000000a1ffa1723e */ /* 0x000fe400048070ff */
[----:B0-----:R-:W-:-:S03]  /*9040*/  IADD3.X R27, R37, UR11, R43, P6, !PT ;  /* 0x0000000b251b7c10 */ /* 0x001fc6000b7fe42b */
[----:B------:R0:W-:Y:S01]  /*9050*/  @!P3 STG.E.U8 desc[UR14][R30.64+0x1], R161 ;  /* 0x000001a11e00b986 */ /* 0x0001e2000c10110e */
[----:B------:R-:W-:Y:S05]  /*9060*/  @P5 BRA `(.L_x_172) ;  /* 0x0000000000045947 */ /* 0x000fea0003800000 */
[----:B------:R3:W5:Y:S02]  /*9070*/  LDG.E.U8 R32, desc[UR14][R26.64] ;  /* 0x0000000e1a207981 */ /* 0x000764000c1e1100 */
.L_x_172:
[----:B------:R-:W-:Y:S05]  /*9080*/  BSYNC B1 ;  /* 0x0000000000017941 */ /* 0x000fea0003800000 */
.L_x_171:
        /* <DEDUP_REMOVED lines=12> */
.L_x_174:
[----:B------:R-:W-:Y:S05]  /*9150*/  BSYNC B1 ;  /* 0x0000000000017941 */ /* 0x000fea0003800000 */
.L_x_173:
        /* <DEDUP_REMOVED lines=12> */
.L_x_176:
[----:B------:R-:W-:Y:S05]  /*9220*/  BSYNC B1 ;  /* 0x0000000000017941 */ /* 0x000fea0003800000 */
.L_x_175:
        /* <DEDUP_REMOVED lines=12> */
.L_x_178:
[----:B------:R-:W-:Y:S05]  /*92f0*/  BSYNC B1 ;  /* 0x0000000000017941 */ /* 0x000fea0003800000 */
.L_x_177:
        /* <DEDUP_REMOVED lines=12> */
.L_x_180:
[----:B------:R-:W-:Y:S05]  /*93c0*/  BSYNC B1 ;  /* 0x0000000000017941 */ /* 0x000fea0003800000 */
.L_x_179:
        /* <DEDUP_REMOVED lines=12> */
.L_x_182:
[----:B------:R-:W-:Y:S05]  /*9490*/  BSYNC B1 ;  /* 0x0000000000017941 */ /* 0x000fea0003800000 */
.L_x_181:
        /* <DEDUP_REMOVED lines=12> */
.L_x_184:
[----:B------:R-:W-:Y:S05]  /*9560*/  BSYNC B1 ;  /* 0x0000000000017941 */ /* 0x000fea0003800000 */
.L_x_183:
        /* <DEDUP_REMOVED lines=12> */
.L_x_186:
[----:B------:R-:W-:Y:S05]  /*9630*/  BSYNC B1 ;  /* 0x0000000000017941 */ /* 0x000fea0003800000 */
.L_x_185:
        /* <DEDUP_REMOVED lines=12> */
.L_x_188:
[----:B------:R-:W-:Y:S05]  /*9700*/  BSYNC B1 ;  /* 0x0000000000017941 */ /* 0x000fea0003800000 */
.L_x_187:
        /* <DEDUP_REMOVED lines=12> */
.L_x_190:
[----:B------:R-:W-:Y:S05]  /*97d0*/  BSYNC B1 ;  /* 0x0000000000017941 */ /* 0x000fea0003800000 */
.L_x_189:
[----:B-----5:R-:W-:Y:S01]  /*97e0*/  LOP3.LUT R32, R32, 0xff, RZ, 0xc0, !PT ;  /* 0x000000ff20207812 */ /* 0x020fe200078ec0ff */
[----:B------:R-:W-:Y:S01]  /*97f0*/  BSSY B1, `(.L_x_191) ;  /* 0x000000b000017945 */ /* 0x000fe20003800000 */
[----:B------:R-:W-:Y:S02]  /*9800*/  ISETP.LT.OR P5, PT, R41, 0x19, !P1 ;  /* 0x000000192900780c */ /* 0x000fe40004fa1670 */
[----:B------:R-:W-:-:S05]  /*9810*/  F2FP.F16.E4M3.UNPACK_B R32, R32 ;  /* 0x00000020ff20723e */ /* 0x000fca00020006ff */
[----:B------:R-:W-:-:S05]  /*9820*/  HADD2.F32 R32, -RZ, R32.H0_H0 ;  /* 0x20000020ff207230 */ /* 0x000fca0000004100 */
[----:B------:R-:W-:-:S04]  /*9830*/  FMUL R32, R32, UR21 ;  /* 0x0000001520207c20 */ /* 0x000fc80008400000 */
[----:B------:R-:W-:Y:S01]  /*9840*/  FFMA R32, R23, UR20, R32 ;  /* 0x0000001417207c23 */ /* 0x000fe20008000020 */
[----:B------:R-:W-:-:S04]  /*9850*/  PRMT R23, RZ, 0x7610, R23 ;  /* 0x00007610ff177816 */ /* 0x000fc80000000017 */
[----:B----4-:R-:W-:-:S05]  /*9860*/  F2FP.SATFINITE.E4M3.F32.PACK_AB_MERGE_C R33, RZ, R32, RZ ;  /* 0x00000020ff21723e */ /* 0x010fca00048070ff */
[----:B------:R4:W-:Y:S01]  /*9870*/  @!P3 STG.E.U8 desc[UR14][R28.64+0x11], R33 ;  /* 0x000011211c00b986 */ /* 0x0009e2000c10110e */
[----:B------:R-:W-:Y:S05]  /*9880*/  @P5 BRA `(.L_x_192) ;  /* 0x0000000000045947 */ /* 0x000fea0003800000 */
[----:B------:R0:W5:Y:S02]  /*9890*/  LDG.E.U8 R23, desc[UR14][R24.64+0x18] ;  /* 0x0000180e18177981 */ /* 0x000164000c1e1100 */
.L_x_192:
[----:B------:R-:W-:Y:S05]  /*98a0*/  BSYNC B1 ;  /* 0x0000000000017941 */ /* 0x000fea0003800000 */
.L_x_191:
        /* <DEDUP_REMOVED lines=8> */
[----:B------:R-:W-:-:S05]  /*9930*/  F2FP.SATFINITE.E4M3.F32.PACK_AB_MERGE_C R23, RZ, R23, RZ ;  /* 0x00000017ff17723e */ /* 0x000fca00048070ff */
[----:B------:R0:W-:Y:S01]  /*9940*/  @!P5 STG.E.U8 desc[UR14][R30.64+0x18], R23 ;  /* 0x000018171e00d986 */ /* 0x0001e2000c10110e */
[----:B------:R-:W-:Y:S05]  /*9950*/  @P3 BRA `(.L_x_194) ;  /* 0x0000000000043947 */ /* 0x000fea0003800000 */
[----:B------:R0:W5:Y:S02]  /*9960*/  LDG.E.U8 R22, desc[UR14][R24.64+0x19] ;  /* 0x0000190e18167981 */ /* 0x000164000c1e1100 */
.L_x_194:
[----:B------:R-:W-:Y:S05]  /*9970*/  BSYNC B1 ;  /* 0x0000000000017941 */ /* 0x000fea0003800000 */
.L_x_193:
        /* <DEDUP_REMOVED lines=8> */
[----:B0-----:R-:W-:-:S05]  /*9a00*/  F2FP.SATFINITE.E4M3.F32.PACK_AB_MERGE_C R23, RZ, R22, RZ ;  /* 0x00000016ff17723e */ /* 0x001fca00048070ff */
[----:B------:R0:W-:Y:S01]  /*9a10*/  @!P3 STG.E.U8 desc[UR14][R30.64+0x19], R23 ;  /* 0x000019171e00b986 */ /* 0x0001e2000c10110e */
[----:B------:R-:W-:Y:S05]  /*9a20*/  @P5 BRA `(.L_x_196) ;  /* 0x0000000000045947 */ /* 0x000fea0003800000 */
[----:B------:R0:W5:Y:S02]  /*9a30*/  LDG.E.U8 R21, desc[UR14][R26.64+0x18] ;  /* 0x0000180e1a157981 */ /* 0x000164000c1e1100 */
.L_x_196:
[----:B------:R-:W-:Y:S05]  /*9a40*/  BSYNC B1 ;  /* 0x0000000000017941 */ /* 0x000fea0003800000 */
.L_x_195:
        /* <DEDUP_REMOVED lines=12> */
.L_x_198:
[----:B------:R-:W-:Y:S05]  /*9b10*/  BSYNC B1 ;  /* 0x0000000000017941 */ /* 0x000fea0003800000 */
.L_x_197:
        /* <DEDUP_REMOVED lines=12> */
.L_x_200:
[----:B------:R-:W-:Y:S05]  /*9be0*/  BSYNC B1 ;  /* 0x0000000000017941 */ /* 0x000fea0003800000 */
.L_x_199:
        /* <DEDUP_REMOVED lines=12> */
.L_x_202:
[----:B------:R-:W-:Y:S05]  /*9cb0*/  BSYNC B1 ;  /* 0x0000000000017941 */ /* 0x000fea0003800000 */
.L_x_201:
        /* <DEDUP_REMOVED lines=12> */
.L_x_204:
[----:B------:R-:W-:Y:S05]  /*9d80*/  BSYNC B1 ;  /* 0x0000000000017941 */ /* 0x000fea0003800000 */
.L_x_203:
        /* <DEDUP_REMOVED lines=12> */
.L_x_206:
[----:B------:R-:W-:Y:S05]  /*9e50*/  BSYNC B1 ;  /* 0x0000000000017941 */ /* 0x000fea0003800000 */
.L_x_205:
        /* <DEDUP_REMOVED lines=12> */
.L_x_208:
[----:B------:R-:W-:Y:S05]  /*9f20*/  BSYNC B1 ;  /* 0x0000000000017941 */ /* 0x000fea0003800000 */
.L_x_207:
        /* <DEDUP_REMOVED lines=12> */
.L_x_210:
[----:B------:R-:W-:Y:S05]  /*9ff0*/  BSYNC B1 ;  /* 0x0000000000017941 */ /* 0x000fea0003800000 */
.L_x_209:
        /* <DEDUP_REMOVED lines=12> */
.L_x_212:
[----:B------:R-:W-:Y:S05]  /*a0c0*/  BSYNC B1 ;  /* 0x0000000000017941 */ /* 0x000fea0003800000 */
.L_x_211:
        /* <DEDUP_REMOVED lines=12> */
.L_x_214:
[----:B------:R-:W-:Y:S05]  /*a190*/  BSYNC B1 ;  /* 0x0000000000017941 */ /* 0x000fea0003800000 */
.L_x_213:
        /* <DEDUP_REMOVED lines=12> */
.L_x_216:
[----:B------:R-:W-:Y:S05]  /*a260*/  BSYNC B1 ;  /* 0x0000000000017941 */ /* 0x000fea0003800000 */
.L_x_215:
        /* <DEDUP_REMOVED lines=12> */
.L_x_218:
[----:B------:R-:W-:Y:S05]  /*a330*/  BSYNC B1 ;  /* 0x0000000000017941 */ /* 0x000fea0003800000 */
.L_x_217:
        /* <DEDUP_REMOVED lines=12> */
.L_x_220:
[----:B------:R-:W-:Y:S05]  /*a400*/  BSYNC B1 ;  /* 0x0000000000017941 */ /* 0x000fea0003800000 */
.L_x_219:
        /* <DEDUP_REMOVED lines=12> */
.L_x_222:
[----:B------:R-:W-:Y:S05]  /*a4d0*/  BSYNC B1 ;  /* 0x0000000000017941 */ /* 0x000fea0003800000 */
.L_x_221:
        /* <DEDUP_REMOVED lines=12> */
.L_x_224:
[----:B------:R-:W-:Y:S05]  /*a5a0*/  BSYNC B1 ;  /* 0x0000000000017941 */ /* 0x000fea0003800000 */
.L_x_223:
        /* <DEDUP_REMOVED lines=12> */
.L_x_226:
[----:B------:R-:W-:Y:S05]  /*a670*/  BSYNC B1 ;  /* 0x0000000000017941 */ /* 0x000fea0003800000 */
.L_x_225:
        /* <DEDUP_REMOVED lines=12> */
.L_x_228:
[----:B------:R-:W-:Y:S05]  /*a740*/  BSYNC B1 ;  /* 0x0000000000017941 */ /* 0x000fea0003800000 */
.L_x_227:
        /* <DEDUP_REMOVED lines=12> */
.L_x_230:
[----:B------:R-:W-:Y:S05]  /*a810*/  BSYNC B1 ;  /* 0x0000000000017941 */ /* 0x000fea0003800000 */
.L_x_229:
        /* <DEDUP_REMOVED lines=12> */
.L_x_232:
[----:B------:R-:W-:Y:S05]  /*a8e0*/  BSYNC B1 ;  /* 0x0000000000017941 */ /* 0x000fea0003800000 */
.L_x_231:
        /* <DEDUP_REMOVED lines=12> */
.L_x_234:
[----:B------:R-:W-:Y:S05]  /*a9b0*/  BSYNC B1 ;  /* 0x0000000000017941 */ /* 0x000fea0003800000 */
.L_x_233:
[----:B-----5:R-:W-:Y:S01]  /*a9c0*/  LOP3.LUT R2, R2, 0xff, RZ, 0xc0, !PT ;  /* 0x000000ff02027812 */ /* 0x020fe200078ec0ff */
[----:B------:R-:W-:Y:S01]  /*a9d0*/  BSSY B1, `(.L_x_235) ;  /* 0x000000b000017945 */ /* 0x000fe20003800000 */
[----:B------:R-:W-:Y:S02]  /*a9e0*/  ISETP.LT.OR P5, PT, R41, 0x41, !P2 ;  /* 0x000000412900780c */ /* 0x000fe400057a1670 */
[----:B------:R-:W-:-:S05]  /*a9f0*/  F2FP.F16.E4M3.UNPACK_B R2, R2 ;  /* 0x00000002ff02723e */ /* 0x000fca00020006ff */
[----:B------:R-:W-:-:S05]  /*aa00*/  HADD2.F32 R2, -RZ, R2.H0_H0 ;  /* 0x20000002ff027230 */ /* 0x000fca0000004100 */
[----:B0-----:R-:W-:-:S04]  /*aa10*/  FMUL R3, R2, UR21 ;  /* 0x0000001502037c20 */ /* 0x001fc80008400000 */
[----:B------:R-:W-:Y:S01]  /*aa20*/  FFMA R3, R0, UR20, R3 ;  /* 0x0000001400037c23 */ /* 0x000fe20008000003 */
[----:B------:R-:W-:-:S04]  /*aa30*/  PRMT R0, RZ, 0x7610, R0 ;  /* 0x00007610ff007816 */ /* 0x000fc80000000000 */
[----:B------:R-:W-:-:S05]  /*aa40*/  F2FP.SATFINITE.E4M3.F32.PACK_AB_MERGE_C R3, RZ, R3, RZ ;  /* 0x00000003ff03723e */ /* 0x000fca00048070ff */
[----:B------:R0:W-:Y:S01]  /*aa50*/  @!P3 STG.E.U8 desc[UR14][R30.64+0x41], R3 ;  /* 0x000041031e00b986 */ /* 0x0001e2000c10110e */
[----:B------:R-:W-:Y:S05]  /*aa60*/  @P5 BRA `(.L_x_236) ;  /* 0x0000000000045947 */ /* 0x000fea0003800000 */
[----:B------:R0:W5:Y:S02]  /*aa70*/  LDG.E.U8 R0, desc[UR14][R26.64+0x40] ;  /* 0x0000400e1a007981 */ /* 0x000164000c1e1100 */
.L_x_236:
[----:B------:R-:W-:Y:S05]  /*aa80*/  BSYNC B1 ;  /* 0x0000000000017941 */ /* 0x000fea0003800000 */
.L_x_235:
[----:B------:R-:W2:Y:S01]  /*aa90*/  LDL.LU R2, [R1] ;  /* 0x0000000001027983 */ /* 0x000ea20000300800 */
[----:B-----5:R-:W-:Y:S01]  /*aaa0*/  LOP3.LUT R0, R0, 0xff, RZ, 0xc0, !PT ;  /* 0x000000ff00007812 */ /* 0x020fe200078ec0ff */
[----:B------:R-:W-:Y:S01]  /*aab0*/  BSSY B1, `(.L_x_237) ;  /* 0x000000b000017945 */ /* 0x000fe20003800000 */
[----:B------:R-:W-:Y:S02]  /*aac0*/  ISETP.LT.OR P3, PT, R41, 0x42, !P2 ;  /* 0x000000422900780c */ /* 0x000fe40005761670 */
[----:B------:R-:W-:-:S05]  /*aad0*/  F2FP.F16.E4M3.UNPACK_B R0, R0 ;  /* 0x00000000ff00723e */ /* 0x000fca00020006ff */
[----:B------:R-:W-:-:S05]  /*aae0*/  HADD2.F32 R0, -RZ, R0.H0_H0 ;  /* 0x20000000ff007230 */ /* 0x000fca0000004100 */
[----:B------:R-:W-:-:S04]  /*aaf0*/  FMUL R0, R0, UR21 ;  /* 0x0000001500007c20 */ /* 0x000fc80008400000 */
[----:B--2---:R-:W-:-:S05]  /*ab00*/  FFMA R0, R2, UR20, R0 ;  /* 0x0000001402007c23 */ /* 0x004fca0008000000 */
[----:B0-----:R-:W-:Y:S02]  /*ab10*/  F2FP.SATFINITE.E4M3.F32.PACK_AB_MERGE_C R3, RZ, R0, RZ ;  /* 0x00000000ff03723e */ /* 0x001fe400048070ff */
[----:B------:R-:W-:-:S03]  /*ab20*/  PRMT R0, RZ, 0x7610, R0 ;  /* 0x00007610ff007816 */ /* 0x000fc60000000000 */
[----:B------:R0:W-:Y:S01]  /*ab30*/  @!P5 STG.E.U8 desc[UR14][R28.64+0x40], R3 ;  /* 0x000040031c00d986 */ /* 0x0001e2000c10110e */
[----:B------:R-:W-:Y:S05]  /*ab40*/  @P3 BRA `(.L_x_238) ;  /* 0x0000000000043947 */ /* 0x000fea0003800000 */
[----:B------:R2:W5:Y:S02]  /*ab50*/  LDG.E.U8 R0, desc[UR14][R26.64+0x41] ;  /* 0x0000410e1a007981 */ /* 0x000564000c1e1100 */
.L_x_238:
[----:B------:R-:W-:Y:S05]  /*ab60*/  BSYNC B1 ;  /* 0x0000000000017941 */ /* 0x000fea0003800000 */
.L_x_237:
[----:B------:R-:W3:Y:S01]  /*ab70*/  LDL.LU R2, [R1+0x4] ;  /* 0x0000040001027983 */ /* 0x000ee20000300800 */
[----:B-----5:R-:W-:Y:S01]  /*ab80*/  LOP3.LUT R0, R0, 0xff, RZ, 0xc0, !PT ;  /* 0x000000ff00007812 */ /* 0x020fe200078ec0ff */
[----:B------:R-:W-:Y:S01]  /*ab90*/  BSSY B1, `(.L_x_239) ;  /* 0x000000b000017945 */ /* 0x000fe20003800000 */
[----:B------:R-:W-:Y:S02]  /*aba0*/  ISETP.LT.OR P5, PT, R41, 0x49, !P1 ;  /* 0x000000492900780c */ /* 0x000fe40004fa1670 */
[----:B------:R-:W-:-:S05]  /*abb0*/  F2FP.F16.E4M3.UNPACK_B R0, R0 ;  /* 0x00000000ff00723e */ /* 0x000fca00020006ff */
[----:B------:R-:W-:-:S05]  /*abc0*/  HADD2.F32 R0, -RZ, R0.H0_H0 ;  /* 0x20000000ff007230 */ /* 0x000fca0000004100 */
[----:B------:R-:W-:-:S04]  /*abd0*/  FMUL R0, R0, UR21 ;  /* 0x0000001500007c20 */ /* 0x000fc80008400000 */
[----:B---3--:R-:W-:-:S05]  /*abe0*/  FFMA R0, R2, UR20, R0 ;  /* 0x0000001402007c23 */ /* 0x008fca0008000000 */
[----:B0-----:R-:W-:Y:S02]  /*abf0*/  F2FP.SATFINITE.E4M3.F32.PACK_AB_MERGE_C R3, RZ, R0, RZ ;  /* 0x00000000ff03723e */ /* 0x001fe400048070ff */
[----:B------:R-:W-:-:S03]  /*ac00*/  PRMT R0, RZ, 0x7610, R0 ;  /* 0x00007610ff007816 */ /* 0x000fc60000000000 */
[----:B------:R0:W-:Y:S01]  /*ac10*/  @!P3 STG.E.U8 desc[UR14][R28.64+0x41], R3 ;  /* 0x000041031c00b986 */ /* 0x0001e2000c10110e */
[----:B------:R-:W-:Y:S05]  /*ac20*/  @P5 BRA `(.L_x_240) ;  /* 0x0000000000045947 */ /* 0x000fea0003800000 */
[----:B------:R3:W5:Y:S02]  /*ac30*/  LDG.E.U8 R0, desc[UR14][R24.64+0x48] ;  /* 0x0000480e18007981 */ /* 0x000764000c1e1100 */
.L_x_240:
[----:B------:R-:W-:Y:S05]  /*ac40*/  BSYNC B1 ;  /* 0x0000000000017941 */ /* 0x000fea0003800000 */
.L_x_239:
[----:B------:R-:W2:Y:S01]  /*ac50*/  LDL.LU R2, [R1+0x8] ;  /* 0x0000080001027983 */ /* 0x000ea20000300800 */
        /* <DEDUP_REMOVED lines=12> */
.L_x_242:
[----:B------:R-:W-:Y:S05]  /*ad20*/  BSYNC B1 ;  /* 0x0000000000017941 */ /* 0x000fea0003800000 */
.L_x_241:
        /* <DEDUP_REMOVED lines=13> */
.L_x_244:
[----:B------:R-:W-:Y:S05]  /*ae00*/  BSYNC B1 ;  /* 0x0000000000017941 */ /* 0x000fea0003800000 */
.L_x_243:
        /* <DEDUP_REMOVED lines=13> */
.L_x_246:
[----:B------:R-:W-:Y:S05]  /*aee0*/  BSYNC B1 ;  /* 0x0000000000017941 */ /* 0x000fea0003800000 */
.L_x_245:
        /* <DEDUP_REMOVED lines=13> */
.L_x_248:
[----:B------:R-:W-:Y:S05]  /*afc0*/  BSYNC B1 ;  /* 0x0000000000017941 */ /* 0x000fea0003800000 */
.L_x_247:
        /* <DEDUP_REMOVED lines=13> */
.L_x_250:
[----:B------:R-:W-:Y:S05]  /*b0a0*/  BSYNC B1 ;  /* 0x0000000000017941 */ /* 0x000fea0003800000 */
.L_x_249:
        /* <DEDUP_REMOVED lines=13> */
.L_x_252:
[----:B------:R-:W-:Y:S05]  /*b180*/  BSYNC B1 ;  /* 0x0000000000017941 */ /* 0x000fea0003800000 */
.L_x_251:
        /* <DEDUP_REMOVED lines=13> */
.L_x_254:
[----:B------:R-:W-:Y:S05]  /*b260*/  BSYNC B1 ;  /* 0x0000000000017941 */ /* 0x000fea0003800000 */
.L_x_253:
        /* <DEDUP_REMOVED lines=13> */
.L_x_256:
[----:B------:R-:W-:Y:S05]  /*b340*/  BSYNC B1 ;  /* 0x0000000000017941 */ /* 0x000fea0003800000 */
.L_x_255:
        /* <DEDUP_REMOVED lines=13> */
.L_x_258:
[----:B------:R-:W-:Y:S05]  /*b420*/  BSYNC B1 ;  /* 0x0000000000017941 */ /* 0x000fea0003800000 */
.L_x_257:
        /* <DEDUP_REMOVED lines=13> */
.L_x_260:
[----:B------:R-:W-:Y:S05]  /*b500*/  BSYNC B1 ;  /* 0x0000000000017941 */ /* 0x000fea0003800000 */
.L_x_259:
        /* <DEDUP_REMOVED lines=13> */
.L_x_262:
[----:B------:R-:W-:Y:S05]  /*b5e0*/  BSYNC B1 ;  /* 0x0000000000017941 */ /* 0x000fea0003800000 */
.L_x_261:
        /* <DEDUP_REMOVED lines=13> */
.L_x_264:
[----:B------:R-:W-:Y:S05]  /*b6c0*/  BSYNC B1 ;  /* 0x0000000000017941 */ /* 0x000fea0003800000 */
.L_x_263:
        /* <DEDUP_REMOVED lines=13> */
.L_x_266:
[----:B------:R-:W-:Y:S05]  /*b7a0*/  BSYNC B1 ;  /* 0x0000000000017941 */ /* 0x000fea0003800000 */
.L_x_265:
        /* <DEDUP_REMOVED lines=13> */
.L_x_268:
[----:B------:R-:W-:Y:S05]  /*b880*/  BSYNC B1 ;  /* 0x0000000000017941 */ /* 0x000fea0003800000 */
.L_x_267:
        /* <DEDUP_REMOVED lines=13> */
.L_x_270:
[----:B------:R-:W-:Y:S05]  /*b960*/  BSYNC B1 ;  /* 0x0000000000017941 */ /* 0x000fea0003800000 */
.L_x_269:
        /* <DEDUP_REMOVED lines=13> */
.L_x_272:
[----:B------:R-:W-:Y:S05]  /*ba40*/  BSYNC B1 ;  /* 0x0000000000017941 */ /* 0x000fea0003800000 */
.L_x_271:
        /* <DEDUP_REMOVED lines=13> */
.L_x_274:
[----:B------:R-:W-:Y:S05]  /*bb20*/  BSYNC B1 ;  /* 0x0000000000017941 */ /* 0x000fea0003800000 */
.L_x_273:
        /* <DEDUP_REMOVED lines=13> */
.L_x_276:
[----:B------:R-:W-:Y:S05]  /*bc00*/  BSYNC B1 ;  /* 0x0000000000017941 */ /* 0x000fea0003800000 */
.L_x_275:
        /* <DEDUP_REMOVED lines=13> */
.L_x_278:
[----:B------:R-:W-:Y:S05]  /*bce0*/  BSYNC B1 ;  /* 0x0000000000017941 */ /* 0x000fea0003800000 */
.L_x_277:
        /* <DEDUP_REMOVED lines=13> */
.L_x_280:
[----:B------:R-:W-:Y:S05]  /*bdc0*/  BSYNC B1 ;  /* 0x0000000000017941 */ /* 0x000fea0003800000 */
.L_x_279:
        /* <DEDUP_REMOVED lines=13> */
.L_x_282:
[----:B------:R-:W-:Y:S05]  /*bea0*/  BSYNC B1 ;  /* 0x0000000000017941 */ /* 0x000fea0003800000 */
.L_x_281:
        /* <DEDUP_REMOVED lines=13> */
.L_x_284:
[----:B------:R-:W-:Y:S05]  /*bf80*/  BSYNC B1 ;  /* 0x0000000000017941 */ /* 0x000fea0003800000 */
.L_x_283:
        /* <DEDUP_REMOVED lines=13> */
.L_x_286:
[----:B------:R-:W-:Y:S05]  /*c060*/  BSYNC B1 ;  /* 0x0000000000017941 */ /* 0x000fea0003800000 */
.L_x_285:
        /* <DEDUP_REMOVED lines=13> */
.L_x_288:
[----:B------:R-:W-:Y:S05]  /*c140*/  BSYNC B1 ;  /* 0x0000000000017941 */ /* 0x000fea0003800000 */
.L_x_287:
        /* <DEDUP_REMOVED lines=13> */
.L_x_290:
[----:B------:R-:W-:Y:S05]  /*c220*/  BSYNC B1 ;  /* 0x0000000000017941 */ /* 0x000fea0003800000 */
.L_x_289:
        /* <DEDUP_REMOVED lines=13> */
.L_x_292:
[----:B------:R-:W-:Y:S05]  /*c300*/  BSYNC B1 ;  /* 0x0000000000017941 */ /* 0x000fea0003800000 */
.L_x_291:
        /* <DEDUP_REMOVED lines=13> */
.L_x_294:
[----:B------:R-:W-:Y:S05]  /*c3e0*/  BSYNC B1 ;  /* 0x0000000000017941 */ /* 0x000fea0003800000 */
.L_x_293:
[----:B------:R-:W-:Y:S05]  /*c3f0*/  @P2 BRA `(.L_x_295) ;  /* 0x0000002000ac2947 */ /* 0x000fea0003800000 */
[----:B------:R-:W2:Y:S01]  /*c400*/  LDL.LU R2, [R1+0x74] ;  /* 0x0000740001027983 */ /* 0x000ea20000300800 */
[----:B-----5:R-:W-:-:S04]  /*c410*/  LOP3.LUT R0, R0, 0xff, RZ, 0xc0, !PT ;  /* 0x000000ff00007812 */ /* 0x020fc800078ec0ff */
[----:B------:R-:W-:-:S05]  /*c420*/  F2FP.F16.E4M3.UNPACK_B R0, R0 ;  /* 0x00000000ff00723e */ /* 0x000fca00020006ff */
[----:B------:R-:W-:-:S05]  /*c430*/  HADD2.F32 R0, -RZ, R0.H0_H0 ;  /* 0x20000000ff007230 */ /* 0x000fca0000004100 */
[----:B------:R-:W-:-:S04]  /*c440*/  FMUL R0, R0, UR21 ;  /* 0x0000001500007c20 */ /* 0x000fc80008400000 */
[----:B--2---:R-:W-:-:S05]  /*c450*/  FFMA R0, R2, UR20, R0 ;  /* 0x0000001402007c23 */ /* 0x004fca0008000000 */
[----:B0-----:R-:W-:-:S05]  /*c460*/  F2FP.SATFINITE.E4M3.F32.PACK_AB_MERGE_C R3, RZ, R0, RZ ;  /* 0x00000000ff03723e */ /* 0x001fca00048070ff */
[----:B------:R0:W-:Y:S01]  /*c470*/  STG.E.U8 desc[UR14][R28.64+0x79], R3 ;  /* 0x000079031c007986 */ /* 0x0001e2000c10110e */
[----:B------:R-:W-:Y:S05]  /*c480*/  BRA `(.L_x_295) ;  /* 0x0000002000887947 */ /* 0x000fea0003800000 */
.L_x_38:
[C---:B------:R-:W-:Y:S01]  /*c490*/  ISETP.GE.AND P5, PT, R42.reuse, 0x1, PT ;  /* 0x000000012a00780c */ /* 0x040fe20003fa6270 */
[----:B------:R-:W-:Y:S01]  /*c4a0*/  FMUL R225, R225, UR20 ;  /* 0x00000014e1e17c20 */ /* 0x000fe20008400000 */
[----:B------:R-:W2:Y:S01]  /*c4b0*/  LDL.LU R227, [R1+0x14] ;  /* 0x0000140001e37983 */ /* 0x000ea20000300800 */
[----:B------:R-:W-:Y:S02]  /*c4c0*/  ISETP.GE.AND P2, PT, R42, 0x9, PT ;  /* 0x000000092a00780c */ /* 0x000fe40003f46270 */
[C---:B------:R-:W-:Y:S02]  /*c4d0*/  ISETP.LT.OR P1, PT, R41.reuse, 0x2, !P5 ;  /* 0x000000022900780c */ /* 0x040fe40006f21670 */
[----:B------:R-:W-:Y:S02]  /*c4e0*/  F2FP.SATFINITE.E4M3.F32.PACK_AB_MERGE_C R225, RZ, R225, RZ ;  /* 0x000000e1ffe1723e */ /* 0x000fe400048070ff */
[C---:B------:R-:W-:Y:S01]  /*c4f0*/  ISETP.LT.OR P3, PT, R41.reuse, 0x1, !P5 ;  /* 0x000000012900780c */ /* 0x040fe20006f61670 */
[----:B------:R-:W-:Y:S01]  /*c500*/  FMUL R226, R226, UR20 ;  /* 0x00000014e2e27c20 */ /* 0x000fe20008400000 */
[----:B------:R-:W-:Y:S01]  /*c510*/  ISETP.LT.OR P6, PT, R41, 0x1, !P2 ;  /* 0x000000012900780c */ /* 0x000fe200057c1670 */
[----:B------:R-:W-:Y:S01]  /*c520*/  FMUL R223, R223, UR20 ;  /* 0x00000014dfdf7c20 */ /* 0x000fe20008400000 */
[----:B------:R-:W-:-:S05]  /*c530*/  FMUL R224, R224, UR20 ;  /* 0x00000014e0e07c20 */ /* 0x000fca0008400000 */
[----:B------:R-:W-:Y:S01]  /*c540*/  @!P1 STG.E.U8 desc[UR14][R24.64+0x1], R225 ;  /* 0x000001e118009986 */ /* 0x000fe2000c10110e */
[C---:B------:R-:W-:Y:S02]  /*c550*/  ISETP.LT.OR P1, PT, R41.reuse, 0x2, !P2 ;  /* 0x000000022900780c */ /* 0x040fe40005721670 */
[----:B------:R-:W-:Y:S02]  /*c560*/  F2FP.SATFINITE.E4M3.F32.PACK_AB_MERGE_C R33, RZ, R226, RZ ;  /* 0x000000e2ff21723e */ /* 0x000fe400048070ff */
[----:B------:R-:W-:Y:S02]  /*c570*/  F2FP.SATFINITE.E4M3.F32.PACK_AB_MERGE_C R223, RZ, R223, RZ ;  /* 0x000000dfffdf723e */ /* 0x000fe400048070ff */
[----:B------:R-:W-:Y:S01]  /*c580*/  F2FP.SATFINITE.E4M3.F32.PACK_AB_MERGE_C R35, RZ, R224, RZ ;  /* 0x000000e0ff23723e */ /* 0x000fe200048070ff */
[----:B------:R0:W-:Y:S01]  /*c590*/  @!P3 STG.E.U8 desc[UR14][R24.64], R33 ;  /* 0x000000211800b986 */ /* 0x0001e2000c10110e */
[----:B------:R-:W-:Y:S01]  /*c5a0*/  ISETP.LT.OR P3, PT, R41, 0x9, !P5 ;  /* 0x000000092900780c */ /* 0x000fe20006f61670 */
[----:B------:R-:W-:-:S02]  /*c5b0*/  FMUL R222, R222, UR20 ;  /* 0x00000014dede7c20 */ /* 0x000fc40008400000 */
[----:B------:R1:W-:Y:S01]  /*c5c0*/  @!P6 STG.E.U8 desc[UR14][R26.64], R35 ;  /* 0x000000231a00e986 */ /* 0x0003e2000c10110e */
[----:B------:R-:W-:-:S03]  /*c5d0*/  ISETP.LT.OR P6, PT, R41, 0x9, !P2 ;  /* 0x000000092900780c */ /* 0x000fc600057c1670 */
[----:B------:R-:W-:Y:S01]  /*c5e0*/  @!P1 STG.E.U8 desc[UR14][R26.64+0x1], R223 ;  /* 0x000001df1a009986 */ /* 0x000fe2000c10110e */
[----:B------:R-:W-:Y:S01]  /*c5f0*/  ISETP.LT.OR P1, PT, R41, 0xa, !P5 ;  /* 0x0000000a2900780c */ /* 0x000fe20006f21670 */
[----:B------:R-:W-:Y:S01]  /*c600*/  FMUL R221, R221, UR20 ;  /* 0x00000014dddd7c20 */ /* 0x000fe20008400000 */
[----:B------:R-:W-:Y:S01]  /*c610*/  FMUL R220, R220, UR20 ;  /* 0x00000014dcdc7c20 */ /* 0x000fe20008400000 */
[----:B------:R-:W-:Y:S01]  /*c620*/  F2FP.SATFINITE.E4M3.F32.PACK_AB_MERGE_C R37, RZ, R222, RZ ;  /* 0x000000deff25723e */ /* 0x000fe200048070ff */
[----:B------:R-:W-:Y:S01]  /*c630*/  FMUL R219, R219, UR20 ;  /* 0x00000014dbdb7c20 */ /* 0x000fe20008400000 */
[----:B------:R-:W-:Y:S01]  /*c640*/  FMUL R218, R218, UR20 ;  /* 0x00000014dada7c20 */ /* 0x000fe20008400000 */
[----:B------:R-:W-:Y:S01]  /*c650*/  F2FP.SATFINITE.E4M3.F32.PACK_AB_MERGE_C R221, RZ, R221, RZ ;  /* 0x000000ddffdd723e */ /* 0x000fe200048070ff */
[----:B------:R-:W-:Y:S01]  /*c660*/  FMUL R217, R217, UR20 ;  /* 0x00000014d9d97c20 */ /* 0x000fe20008400000 */
[----:B0-----:R-:W-:Y:S01]  /*c670*/  F2FP.SATFINITE.E4M3.F32.PACK_AB_MERGE_C R33, RZ, R220, RZ ;  /* 0x000000dcff21723e */ /* 0x001fe200048070ff */
[----:B------:R-:W-:Y:S01]  /*c680*/  @!P3 STG.E.U8 desc[UR14][R24.64+0x8], R37 ;  /* 0x000008251800b986 */ /* 0x000fe2000c10110e */
[----:B------:R-:W-:-:S03]  /*c690*/  ISETP.LT.OR P3, PT, R41, 0xa, !P2 ;  /* 0x0000000a2900780c */ /* 0x000fc60005761670 */
[----:B------:R-:W-:Y:S01]  /*c6a0*/  @!P1 STG.E.U8 desc[UR14][R24.64+0x9], R221 ;  /* 0x000009dd18009986 */ /* 0x000fe2000c10110e */
[----:B------:R-:W-:-:S03]  /*c6b0*/  ISETP.LT.OR P1, PT, R41, 0x11, !P5 ;  /* 0x000000112900780c */ /* 0x000fc60006f21670 */
[----:B------:R0:W-:Y:S01]  /*c6c0*/  @!P6 STG.E.U8 desc[UR14][R26.64+0x8], R33 ;  /* 0x000008211a00e986 */ /* 0x0001e2000c10110e */
[----:B------:R-:W-:Y:S02]  /*c6d0*/  ISETP.LT.OR P6, PT, R41, 0x12, !P5 ;  /* 0x000000122900780c */ /* 0x000fe40006fc1670 */
[----:B------:R-:W-:Y:S01]  /*c6e0*/  F2FP.SATFINITE.E4M3.F32.PACK_AB_MERGE_C R219, RZ, R219, RZ ;  /* 0x000000dbffdb723e */ /* 0x000fe200048070ff */
[----:B------:R-:W-:Y:S01]  /*c6f0*/  FMUL R215, R215, UR20 ;  /* 0x00000014d7d77c20 */ /* 0x000fe20008400000 */
[----:B-1----:R-:W-:Y:S01]  /*c700*/  F2FP.SATFINITE.E4M3.F32.PACK_AB_MERGE_C R35, RZ, R218, RZ ;  /* 0x000000daff23723e */ /* 0x002fe200048070ff */
[----:B------:R-:W-:Y:S01]  /*c710*/  FMUL R216, R216, UR20 ;  /* 0x00000014d8d87c20 */ /* 0x000fe20008400000 */
[----:B------:R-:W-:Y:S01]  /*c720*/  F2FP.SATFINITE.E4M3.F32.PACK_AB_MERGE_C R217, RZ, R217, RZ ;  /* 0x000000d9ffd9723e */ /* 0x000fe200048070ff */
[----:B------:R-:W-:Y:S01]  /*c730*/  @!P3 STG.E.U8 desc[UR14][R26.64+0x9], R219 ;  /* 0x000009db1a00b986 */ /* 0x000fe2000c10110e */
[----:B------:R-:W-:-:S03]  /*c740*/  ISETP.LT.OR P3, PT, R41, 0x12, !P2 ;  /* 0x000000122900780c */ /* 0x000fc60005761670 */
[----:B------:R1:W-:Y:S01]  /*c750*/  @!P1 STG.E.U8 desc[UR14][R24.64+0x10], R35 ;  /* 0x0000102318009986 */ /* 0x0003e2000c10110e */
[----:B------:R-:W-:-:S03]  /*c760*/  ISETP.LT.OR P1, PT, R41, 0x11, !P2 ;  /* 0x000000112900780c */ /* 0x000fc60005721670 */
[----:B------:R-:W-:Y:S01]  /*c770*/  @!P6 STG.E.U8 desc[UR14][R24.64+0x11], R217 ;  /* 0x000011d91800e986 */ /* 0x000fe2000c10110e */
[----:B------:R-:W-:Y:S01]  /*c780*/  ISETP.LT.OR P6, PT, R41, 0x19, !P5 ;  /* 0x000000192900780c */ /* 0x000fe20006fc1670 */
[----:B------:R-:W-:Y:S01]  /*c790*/  FMUL R214, R214, UR20 ;  /* 0x00000014d6d67c20 */ /* 0x000fe20008400000 */
[----:B------:R-:W-:Y:S01]  /*c7a0*/  F2FP.SATFINITE.E4M3.F32.PACK_AB_MERGE_C R215, RZ, R215, RZ ;  /* 0x000000d7ffd7723e */ /* 0x000fe200048070ff */
[----:B------:R-:W-:Y:S01]  /*c7b0*/  FMUL R213, R213, UR20 ;  /* 0x00000014d5d57c20 */ /* 0x000fe20008400000 */
[----:B0-----:R-:W-:Y:S01]  /*c7c0*/  F2FP.SATFINITE.E4M3.F32.PACK_AB_MERGE_C R33, RZ, R216, RZ ;  /* 0x000000d8ff21723e */ /* 0x001fe200048070ff */
[----:B------:R-:W-:Y:S01]  /*c7d0*/  FMUL R212, R212, UR20 ;  /* 0x00000014d4d47c20 */ /* 0x000fe20008400000 */
[----:B------:R-:W-:Y:S01]  /*c7e0*/  F2FP.SATFINITE.E4M3.F32.PACK_AB_MERGE_C R37, RZ, R214, RZ ;  /* 0x000000d6ff25723e */ /* 0x000fe200048070ff */
[----:B------:R-:W-:Y:S01]  /*c7f0*/  @!P3 STG.E.U8 desc[UR14][R26.64+0x11], R215 ;  /* 0x000011d71a00b986 */ /* 0x000fe2000c10110e */
[----:B------:R-:W-:-:S03]  /*c800*/  ISETP.LT.OR P3, PT, R41, 0x1a, !P5 ;  /* 0x0000001a2900780c */ /* 0x000fc60006f61670 */
[----:B------:R0:W-:Y:S01]  /*c810*/  @!P1 STG.E.U8 desc[UR14][R26.64+0x10], R33 ;  /* 0x000010211a009986 */ /* 0x0001e2000c10110e */
[----:B------:R-:W-:-:S03]  /*c820*/  ISETP.LT.OR P1, PT, R41, 0x19, !P2 ;  /* 0x000000192900780c */ /* 0x000fc60005721670 */
[----:B------:R3:W-:Y:S01]  /*c830*/  @!P6 STG.E.U8 desc[UR14][R24.64+0x18], R37 ;  /* 0x000018251800e986 */ /* 0x0007e2000c10110e */
[----:B------:R-:W-:Y:S01]  /*c840*/  ISETP.LT.OR P6, PT, R41, 0x1a, !P2 ;  /* 0x0000001a2900780c */ /* 0x000fe200057c1670 */
[----:B------:R-:W-:Y:S01]  /*c850*/  FMUL R211, R211, UR20 ;  /* 0x00000014d3d37c20 */ /* 0x000fe20008400000 */
        /* <DEDUP_REMOVED lines=16> */
[----:B---3--:R-:W-:Y:S01]  /*c960*/  F2FP.SATFINITE.E4M3.F32.PACK_AB_MERGE_C R37, RZ, R208, RZ ;  /* 0x000000d0ff25723e */ /* 0x008fe200048070ff */
        /* <DEDUP_REMOVED lines=42> */
[----:B------:R-:W-:Y:S02]  /*cc10*/  FMUL R196, R196, UR20 ;  /* 0x00000014c4c47c20 */ /* 0x000fe40008400000 */
[----:B------:R-:W4:Y:S01]  /*cc20*/  LDL.LU R225, [R1+0x10] ;  /* 0x0000100001e17983 */ /* 0x000f220000300800 */
[----:B------:R-:W-:-:S03]  /*cc30*/  F2FP.SATFINITE.E4M3.F32.PACK_AB_MERGE_C R197, RZ, R197, RZ ;  /* 0x000000c5ffc5723e */ /* 0x000fc600048070ff */
[----:B------:R-:W2:Y:S01]  /*cc40*/  LDL.LU R226, [R1+0xc] ;  /* 0x00000c0001e27983 */ /* 0x000ea20000300800 */
[----:B0-----:R-:W-:-:S03]  /*cc50*/  F2FP.SATFINITE.E4M3.F32.PACK_AB_MERGE_C R33, RZ, R198, RZ ;  /* 0x000000c6ff21723e */ /* 0x001fc600048070ff */
[----:B------:R-:W4:Y:S01]  /*cc60*/  LDL.LU R224, [R1+0x8] ;  /* 0x0000080001e07983 */ /* 0x000f220000300800 */
[----:B---3--:R-:W-:-:S03]  /*cc70*/  F2FP.SATFINITE.E4M3.F32.PACK_AB_MERGE_C R37, RZ, R196, RZ ;  /* 0x000000c4ff25723e */ /* 0x008fc600048070ff */
[----:B------:R-:W3:Y:S04]  /*cc80*/  LDL.LU R223, [R1] ;  /* 0x0000000001df7983 */ /* 0x000ee80000300800 */
[----:B------:R-:W2:Y:S04]  /*cc90*/  LDL.LU R222, [R1+0x18] ;  /* 0x0000180001de7983 */ /* 0x000ea80000300800 */
[----:B------:R-:W2:Y:S01]  /*cca0*/  LDL.LU R220, [R1+0x4] ;  /* 0x0000040001dc7983 */ /* 0x000ea20000300800 */
[----:B------:R-:W-:Y:S01]  /*ccb0*/  FMUL R195, R195, UR20 ;  /* 0x00000014c3c37c20 */ /* 0x000fe20008400000 */
[----:B------:R-:W-:Y:S01]  /*ccc0*/  FMUL R194, R194, UR20 ;  /* 0x00000014c2c27c20 */ /* 0x000fe20008400000 */
[----:B------:R-:W-:Y:S01]  /*ccd0*/  FMUL R193, R193, UR20 ;  /* 0x00000014c1c17c20 */ /* 0x000fe20008400000 */
[----:B------:R-:W-:Y:S01]  /*cce0*/  @!P3 STG.E.U8 desc[UR14][R24.64+0x39], R197 ;  /* 0x000039c51800b986 */ /* 0x000fe2000c10110e */
[----:B------:R-:W-:Y:S01]  /*ccf0*/  ISETP.LT.OR P3, PT, R41, 0x3a, !P2 ;  /* 0x0000003a2900780c */ /* 0x000fe20005761670 */
[----:B------:R-:W-:Y:S01]  /*cd00*/  FMUL R191, R191, UR20 ;  /* 0x00000014bfbf7c20 */ /* 0x000fe20008400000 */
[----:B------:R-:W-:Y:S01]  /*cd10*/  F2FP.SATFINITE.E4M3.F32.PACK_AB_MERGE_C R195, RZ, R195, RZ ;  /* 0x000000c3ffc3723e */ /* 0x000fe200048070ff */
[----:B------:R0:W-:Y:S01]  /*cd20*/  @!P1 STG.E.U8 desc[UR14][R24.64+0x38], R33 ;  /* 0x0000382118009986 */ /* 0x0001e2000c10110e */
[C---:B------:R-:W-:Y:S01]  /*cd30*/  ISETP.LT.OR P1, PT, R41.reuse, 0x41, !P5 ;  /* 0x000000412900780c */ /* 0x040fe20006f21670 */
[----:B------:R-:W-:Y:S01]  /*cd40*/  FMUL R192, R192, UR20 ;  /* 0x00000014c0c07c20 */ /* 0x000fe20008400000 */
[----:B-1----:R-:W-:Y:S01]  /*cd50*/  F2FP.SATFINITE.E4M3.F32.PACK_AB_MERGE_C R35, RZ, R194, RZ ;  /* 0x000000c2ff23723e */ /* 0x002fe200048070ff */
[----:B------:R1:W-:Y:S01]  /*cd60*/  @!P6 STG.E.U8 desc[UR14][R26.64+0x38], R37 ;  /* 0x000038251a00e986 */ /* 0x0003e2000c10110e */
[----:B------:R-:W-:Y:S01]  /*cd70*/  ISETP.LT.OR P6, PT, R41, 0x42, !P5 ;  /* 0x000000422900780c */ /* 0x000fe20006fc1670 */
[----:B------:R-:W-:Y:S01]  /*cd80*/  FMUL R190, R190, UR20 ;  /* 0x00000014bebe7c20 */ /* 0x000fe20008400000 */
[----:B------:R-:W-:Y:S01]  /*cd90*/  F2FP.SATFINITE.E4M3.F32.PACK_AB_MERGE_C R193, RZ, R193, RZ ;  /* 0x000000c1ffc1723e */ /* 0x000fe200048070ff */
[----:B------:R-:W-:Y:S01]  /*cda0*/  FMUL R189, R189, UR20 ;  /* 0x00000014bdbd7c20 */ /* 0x000fe20008400000 */
[----:B------:R-:W-:Y:S01]  /*cdb0*/  F2FP.SATFINITE.E4M3.F32.PACK_AB_MERGE_C R191, RZ, R191, RZ ;  /* 0x000000bfffbf723e */ /* 0x000fe200048070ff */
[----:B------:R-:W-:Y:S01]  /*cdc0*/  @!P3 STG.E.U8 desc[UR14][R26.64+0x39], R195 ;  /* 0x000039c31a00b986 */ /* 0x000fe2000c10110e */
[C---:B------:R-:W-:Y:S01]  /*cdd0*/  ISETP.LT.OR P3, PT, R41.reuse, 0x42, !P2 ;  /* 0x000000422900780c */ /* 0x040fe20005761670 */
[----:B------:R-:W-:Y:S01]  /*cde0*/  FMUL R188, R188, UR20 ;  /* 0x00000014bcbc7c20 */ /* 0x000fe20008400000 */
[----:B0-----:R-:W-:Y:S01]  /*cdf0*/  F2FP.SATFINITE.E4M3.F32.PACK_AB_MERGE_C R33, RZ, R192, RZ ;  /* 0x000000c0ff21723e */ /* 0x001fe200048070ff */
[----:B------:R0:W-:Y:S01]  /*ce00*/  @!P1 STG.E.U8 desc[UR14][R24.64+0x40], R35 ;  /* 0x0000402318009986 */ /* 0x0001e2000c10110e */
[----:B------:R-:W-:Y:S01]  /*ce10*/  ISETP.LT.OR P1, PT, R41, 0x41, !P2 ;  /* 0x000000412900780c */ /* 0x000fe20005721670 */
[----:B------:R-:W-:Y:S01]  /*ce20*/  FMUL R187, R187, UR20 ;  /* 0x00000014bbbb7c20 */ /* 0x000fe20008400000 */
[----:B-1----:R-:W-:Y:S01]  /*ce30*/  F2FP.SATFINITE.E4M3.F32.PACK_AB_MERGE_C R37, RZ, R190, RZ ;  /* 0x000000beff25723e */ /* 0x002fe200048070ff */
[----:B------:R-:W-:Y:S01]  /*ce40*/  @!P6 STG.E.U8 desc[UR14][R24.64+0x41], R193 ;  /* 0x000041c11800e986 */ /* 0x000fe2000c10110e */
        /* <DEDUP_REMOVED lines=12> */
[----:B------:R-:W-:Y:S01]  /*cf10*/  F2FP.SATFINITE.E4M3.F32.PACK_AB_MERGE_C R185, RZ, R185, RZ ;  /* 0x000000b9ffb9723e */ /* 0x000fe200048070ff */
[----:B------:R1:W-:Y:S01]  /*cf20*/  @!P6 STG.E.U8 desc[UR14][R24.64+0x48], R37 ;  /* 0x000048251800e986 */ /* 0x0003e2000c10110e */
[----:B------:R-:W-:Y:S01]  /*cf30*/  ISETP.LT.OR P6, PT, R41, 0x4a, !P2 ;  /* 0x0000004a2900780c */ /* 0x000fe200057c1670 */
[----:B------:R-:W-:Y:S01]  /*cf40*/  FMUL R182, R182, UR20 ;  /* 0x00000014b6b67c20 */ /* 0x000fe20008400000 */
[----:B------:R-:W-:Y:S01]  /*cf50*/  FMUL R181, R181, UR20 ;  /* 0x00000014b5b57c20 */ /* 0x000fe20008400000 */
[----:B------:R-:W-:Y:S01]  /*cf60*/  F2FP.SATFINITE.E4M3.F32.PACK_AB_MERGE_C R183, RZ, R183, RZ ;  /* 0x000000b7ffb7723e */ /* 0x000fe200048070ff */
[----:B------:R-:W-:Y:S01]  /*cf70*/  FMUL R180, R180, UR20 ;  /* 0x00000014b4b47c20 */ /* 0x000fe20008400000 */
[----:B------:R-:W-:Y:S01]  /*cf80*/  @!P3 STG.E.U8 desc[UR14][R24.64+0x49], R189 ;  /* 0x000049bd1800b986 */ /* 0x000fe2000c10110e */
[----:B------:R-:W-:Y:S01]  /*cf90*/  ISETP.LT.OR P3, PT, R41, 0x52, !P5 ;  /* 0x000000522900780c */ /* 0x000fe20006f61670 */
[----:B------:R-:W-:Y:S01]  /*cfa0*/  FMUL R179, R179, UR20 ;  /* 0x00000014b3b37c20 */ /* 0x000fe20008400000 */
[----:B0-----:R-:W-:Y:S01]  /*cfb0*/  F2FP.SATFINITE.E4M3.F32.PACK_AB_MERGE_C R33, RZ, R186, RZ ;  /* 0x000000baff21723e */ /* 0x001fe200048070ff */
[----:B------:R0:W-:Y:S01]  /*cfc0*/  @!P1 STG.E.U8 desc[UR14][R26.64+0x48], R35 ;  /* 0x000048231a009986 */ /* 0x0001e2000c10110e */
[C---:B------:R-:W-:Y:S01]  /*cfd0*/  ISETP.LT.OR P1, PT, R41.reuse, 0x51, !P5 ;  /* 0x000000512900780c */ /* 0x040fe20006f21670 */
        /* <DEDUP_REMOVED lines=13> */
[C---:B------:R-:W-:Y:S01]  /*d0b0*/  ISETP.LT.OR P1, PT, R41.reuse, 0x59, !P5 ;  /* 0x000000592900780c */ /* 0x040fe20006f21670 */
[----:B------:R-:W-:Y:S01]  /*d0c0*/  FMUL R174, R174, UR20 ;  /* 0x00000014aeae7c20 */ /* 0x000fe20008400000 */
[----:B------:R-:W-:Y:S01]  /*d0d0*/  F2FP.SATFINITE.E4M3.F32.PACK_AB_MERGE_C R177, RZ, R177, RZ ;  /* 0x000000b1ffb1723e */ /* 0x000fe200048070ff */
[----:B------:R1:W-:Y:S01]  /*d0e0*/  @!P6 STG.E.U8 desc[UR14][R26.64+0x50], R37 ;  /* 0x000050251a00e986 */ /* 0x0003e2000c10110e */
[----:B------:R-:W-:Y:S01]  /*d0f0*/  ISETP.LT.OR P6, PT, R41, 0x5a, !P5 ;  /* 0x0000005a2900780c */ /* 0x000fe20006fc1670 */
[----:B------:R-:W-:Y:S01]  /*d100*/  FMUL R173, R173, UR20 ;  /* 0x00000014adad7c20 */ /* 0x000fe20008400000 */
[----:B------:R-:W-:Y:S01]  /*d110*/  F2FP.SATFINITE.E4M3.F32.PACK_AB_MERGE_C R175, RZ, R175, RZ ;  /* 0x000000afffaf723e */ /* 0x000fe200048070ff */
[----:B------:R-:W-:Y:S01]  /*d120*/  FMUL R172, R172, UR20 ;  /* 0x00000014acac7c20 */ /* 0x000fe20008400000 */
[----:B------:R-:W-:Y:S01]  /*d130*/  FMUL R171, R171, UR20 ;  /* 0x00000014abab7c20 */ /* 0x000fe20008400000 */
        /* <DEDUP_REMOVED lines=42> */
[----:B------:R1:W-:Y:S01]  /*d3e0*/  @!P3 STG.E.U8 desc[UR14][R24.64+0x68], R33 ;  /* 0x000068211800b986 */ /* 0x0003e2000c10110e */
[----:B------:R-:W-:Y:S01]  /*d3f0*/  ISETP.LT.OR P3, PT, R41, 0x6a, !P2 ;  /* 0x0000006a2900780c */ /* 0x000fe20005761670 */
[----:B------:R-:W-:Y:S01]  /*d400*/  FMUL R158, R158, UR20 ;  /* 0x000000149e9e7c20 */ /* 0x000fe20008400000 */
[----:B0-----:R-:W-:Y:S01]  /*d410*/  F2FP.SATFINITE.E4M3.F32.PACK_AB_MERGE_C R35, RZ, R170, RZ ;  /* 0x000000aaff23723e */ /* 0x001fe200048070ff */
[----:B------:R-:W-:Y:S01]  /*d420*/  FMUL R157, R157, UR20 ;  /* 0x000000149d9d7c20 */ /* 0x000fe20008400000 */
[----:B------:R-:W-:Y:S01]  /*d430*/  F2FP.SATFINITE.E4M3.F32.PACK_AB_MERGE_C R159, RZ, R159, RZ ;  /* 0x0000009fff9f723e */ /* 0x000fe200048070ff */
[----:B------:R-:W-:Y:S01]  /*d440*/  FMUL R156, R156, UR20 ;  /* 0x000000149c9c7c20 */ /* 0x000fe20008400000 */
[----:B------:R-:W-:Y:S01]  /*d450*/  FMUL R155, R155, UR20 ;  /* 0x000000149b9b7c20 */ /* 0x000fe20008400000 */
[----:B------:R-:W-:Y:S01]  /*d460*/  @!P6 STG.E.U8 desc[UR14][R24.64+0x69], R173 ;  /* 0x000069ad1800e986 */ /* 0x000fe2000c10110e */
[----:B------:R-:W-:Y:S01]  /*d470*/  ISETP.LT.OR P6, PT, R41, 0x71, !P5 ;  /* 0x000000712900780c */ /* 0x000fe20006fc1670 */
[----:B------:R-:W-:Y:S01]  /*d480*/  FMUL R153, R153, UR20 ;  /* 0x0000001499997c20 */ /* 0x000fe20008400000 */
[----:B------:R-:W-:Y:S01]  /*d490*/  F2FP.SATFINITE.E4M3.F32.PACK_AB_MERGE_C R157, RZ, R157, RZ ;  /* 0x0000009dff9d723e */ /* 0x000fe200048070ff */
[----:B------:R-:W-:Y:S01]  /*d4a0*/  @!P1 STG.E.U8 desc[UR14][R26.64+0x68], R37 ;  /* 0x000068251a009986 */ /* 0x000fe2000c10110e */
        /* <DEDUP_REMOVED lines=12> */
[----:B------:R-:W-:Y:S01]  /*d570*/  FMUL R21, R21, UR20 ;  /* 0x0000001415157c20 */ /* 0x000fe20008400000 */
[----:B------:R-:W-:Y:S01]  /*d580*/  @!P1 STG.E.U8 desc[UR14][R24.64+0x71], R169 ;  /* 0x000071a918009986 */ /* 0x000fe2000c10110e */
[----:B------:R-:W-:Y:S01]  /*d590*/  ISETP.LT.OR P1, PT, R41, 0x79, !P5 ;  /* 0x000000792900780c */ /* 0x000fe20006f21670 */
[----:B------:R-:W-:Y:S01]  /*d5a0*/  FMUL R19, R19, UR20 ;  /* 0x0000001413137c20 */ /* 0x000fe20008400000 */
[C---:B------:R-:W-:Y:S01]  /*d5b0*/  ISETP.LT.OR P5, PT, R41.reuse, 0x7a, !P5 ;  /* 0x0000007a2900780c */ /* 0x040fe20006fa1670 */
[----:B------:R1:W-:Y:S01]  /*d5c0*/  @!P3 STG.E.U8 desc[UR14][R26.64+0x70], R33 ;  /* 0x000070211a00b986 */ /* 0x0003e2000c10110e */
[C---:B------:R-:W-:Y:S01]  /*d5d0*/  ISETP.LT.OR P3, PT, R41.reuse, 0x79, !P2 ;  /* 0x000000792900780c */ /* 0x040fe20005761670 */
[----:B------:R-:W-:Y:S01]  /*d5e0*/  FMUL R20, R20, UR20 ;  /* 0x0000001414147c20 */ /* 0x000fe20008400000 */
[----:B------:R-:W-:Y:S01]  /*d5f0*/  ISETP.LT.OR P2, PT, R41, 0x7a, !P2 ;  /* 0x0000007a2900780c */ /* 0x000fe20005741670 */
[----:B------:R-:W-:Y:S01]  /*d600*/  FMUL R18, R18, UR20 ;  /* 0x0000001412127c20 */ /* 0x000fe20008400000 */
[----:B0-----:R-:W-:Y:S01]  /*d610*/  F2FP.SATFINITE.E4M3.F32.PACK_AB_MERGE_C R35, RZ, R166, RZ ;  /* 0x000000a6ff23723e */ /* 0x001fe200048070ff */
[----:B------:R-:W-:Y:S01]  /*d620*/  @!P6 STG.E.U8 desc[UR14][R26.64+0x71], R167 ;  /* 0x000071a71a00e986 */ /* 0x000fe2000c10110e */
[----:B------:R-:W-:Y:S01]  /*d630*/  F2FP.SATFINITE.E4M3.F32.PACK_AB_MERGE_C R23, RZ, R23, RZ ;  /* 0x00000017ff17723e */ /* 0x000fe200048070ff */
[----:B------:R-:W-:Y:S01]  /*d640*/  FMUL R17, R17, UR20 ;  /* 0x0000001411117c20 */ /* 0x000fe20008400000 */
[----:B------:R-:W-:Y:S01]  /*d650*/  F2FP.SATFINITE.E4M3.F32.PACK_AB_MERGE_C R21, RZ, R21, RZ ;  /* 0x00000015ff15723e */ /* 0x000fe200048070ff */
[----:B------:R0:W-:Y:S01]  /*d660*/  @!P1 STG.E.U8 desc[UR14][R24.64+0x78], R35 ;  /* 0x0000782318009986 */ /* 0x0001e2000c10110e */
[----:B------:R-:W-:Y:S01]  /*d670*/  ISETP.GE.AND P1, PT, R42, 0x81, PT ;  /* 0x000000812a00780c */ /* 0x000fe20003f26270 */
[----:B------:R-:W-:Y:S01]  /*d680*/  FMUL R16, R16, UR20 ;  /* 0x0000001410107c20 */ /* 0x000fe20008400000 */
[----:B-1----:R-:W-:Y:S01]  /*d690*/  F2FP.SATFINITE.E4M3.F32.PACK_AB_MERGE_C R33, RZ, R164, RZ ;  /* 0x000000a4ff21723e */ /* 0x002fe200048070ff */
[----:B------:R1:W-:Y:S01]  /*d6a0*/  @!P5 STG.E.U8 desc[UR14][R24.64+0x79], R165 ;  /* 0x000079a51800d986 */ /* 0x0003e2000c10110e */
[----:B------:R-:W-:Y:S01]  /*d6b0*/  ISETP.LT.OR P5, PT, R41, 0x1, !P1 ;  /* 0x000000012900780c */ /* 0x000fe20004fa1670 */
[----:B------:R-:W-:Y:S01]  /*d6c0*/  FMUL R15, R15, UR20 ;  /* 0x000000140f0f7c20 */ /* 0x000fe20008400000 */
[----:B------:R-:W-:Y:S01]  /*d6d0*/  ISETP.LT.OR P6, PT, R41, 0x2, !P1 ;  /* 0x000000022900780c */ /* 0x000fe20004fc1670 */
[----:B------:R1:W-:Y:S01]  /*d6e0*/  @!P3 STG.E.U8 desc[UR14][R26.64+0x78], R33 ;  /* 0x000078211a00b986 */ /* 0x0003e2000c10110e */
[----:B------:R-:W-:Y:S01]  /*d6f0*/  ISETP.GE.AND P3, PT, R42, 0x89, PT ;  /* 0x000000892a00780c */ /* 0x000fe20003f66270 */
[----:B------:R-:W-:Y:S01]  /*d700*/  FMUL R13, R13, UR20 ;  /* 0x000000140d0d7c20 */ /* 0x000fe20008400000 */
[----:B------:R-:W-:Y:S01]  /*d710*/  F2FP.SATFINITE.E4M3.F32.PACK_AB_MERGE_C R19, RZ, R19, RZ ;  /* 0x00000013ff13723e */ /* 0x000fe200048070ff */
[----:B------:R1:W-:Y:S01]  /*d720*/  @!P2 STG.E.U8 desc[UR14][R26.64+0x79], R163 ;  /* 0x000079a31a00a986 */ /* 0x0003e2000c10110e */
[----:B0-----:R-:W-:Y:S01]  /*d730*/  F2FP.SATFINITE.E4M3.F32.PACK_AB_MERGE_C R35, RZ, R162, RZ ;  /* 0x000000a2ff23723e */ /* 0x001fe200048070ff */
[----:B------:R-:W-:Y:S01]  /*d740*/  FMUL R14, R14, UR20 ;  /* 0x000000140e0e7c20 */ /* 0x000fe20008400000 */
[C---:B------:R-:W-:Y:S01]  /*d750*/  ISETP.LT.OR P2, PT, R41.reuse, 0x1, !P3 ;  /* 0x000000012900780c */ /* 0x040fe20005f41670 */
[----:B------:R-:W-:Y:S01]  /*d760*/  FMUL R12, R12, UR20 ;  /* 0x000000140c0c7c20 */ /* 0x000fe20008400000 */
[----:B-1----:R-:W-:Y:S01]  /*d770*/  F2FP.SATFINITE.E4M3.F32.PACK_AB_MERGE_C R25, RZ, R160, RZ ;  /* 0x000000a0ff19723e */ /* 0x002fe200048070ff */
[----:B------:R-:W-:Y:S01]  /*d780*/  @!P5 STG.E.U8 desc[UR14][R30.64], R35 ;  /* 0x000000231e00d986 */ /* 0x000fe2000c10110e */
[----:B------:R-:W-:Y:S01]  /*d790*/  ISETP.LT.OR P5, PT, R41, 0x2, !P3 ;  /* 0x000000022900780c */ /* 0x000fe20005fa1670 */
[----:B------:R-:W-:Y:S01]  /*d7a0*/  FMUL R11, R11, UR20 ;  /* 0x000000140b0b7c20 */ /* 0x000fe20008400000 */
[----:B------:R-:W-:Y:S01]  /*d7b0*/  F2FP.SATFINITE.E4M3.F32.PACK_AB_MERGE_C R33, RZ, R156, RZ ;  /* 0x0000009cff21723e */ /* 0x000fe200048070ff */
        /* <DEDUP_REMOVED lines=9> */
[----:B------:R-:W-:Y:S01]  /*d850*/  F2FP.SATFINITE.E4M3.F32.PACK_AB_MERGE_C R15, RZ, R15, RZ ;  /* 0x0000000fff0f723e */ /* 0x000fe200048070ff */
[----:B------:R-:W-:Y:S01]  /*d860*/  @!P5 STG.E.U8 desc[UR14][R28.64+0x1], R159 ;  /* 0x0000019f1c00d986 */ /* 0x000fe2000c10110e */
        /* <DEDUP_REMOVED lines=8> */
[----:B0-----:R-:W-:Y:S01]  /*d8f0*/  F2FP.SATFINITE.E4M3.F32.PACK_AB_MERGE_C R25, RZ, R154, RZ ;  /* 0x0000009aff19723e */ /* 0x001fe200048070ff */
[----:B------:R-:W-:Y:S01]  /*d900*/  FMUL R3, R3, UR20 ;  /* 0x0000001403037c20 */ /* 0x000fe20008400000 */
[----:B------:R-:W-:Y:S01]  /*d910*/  F2FP.SATFINITE.E4M3.F32.PACK_AB_MERGE_C R9, RZ, R9, RZ ;  /* 0x00000009ff09723e */ /* 0x000fe200048070ff */
[----:B------:R-:W-:Y:S01]  /*d920*/  FMUL R4, R4, UR20 ;  /* 0x0000001404047c20 */ /* 0x000fe20008400000 */
[----:B------:R-:W-:Y:S01]  /*d930*/  F2FP.SATFINITE.E4M3.F32.PACK_AB_MERGE_C R7, RZ, R7, RZ ;  /* 0x00000007ff07723e */ /* 0x000fe200048070ff */
[----:B------:R-:W-:Y:S01]  /*d940*/  @!P5 STG.E.U8 desc[UR14][R30.64+0x9], R157 ;  /* 0x0000099d1e00d986 */ /* 0x000fe2000c10110e */
[C---:B------:R-:W-:Y:S01]  /*d950*/  ISETP.LT.OR P5, PT, R41.reuse, 0x12, !P1 ;  /* 0x000000122900780c */ /* 0x040fe20004fa1670 */
[----:B-----5:R-:W-:Y:S01]  /*d960*/  FMUL R0, R0, UR20 ;  /* 0x0000001400007c20 */ /* 0x020fe20008400000 */
[----:B-1----:R-:W-:Y:S01]  /*d970*/  F2FP.SATFINITE.E4M3.F32.PACK_AB_MERGE_C R27, RZ, R152, RZ ;  /* 0x00000098ff1b723e */ /* 0x002fe200048070ff */
[----:B------:R0:W-:Y:S01]  /*d980*/  @!P2 STG.E.U8 desc[UR14][R28.64+0x8], R33 ;  /* 0x000008211c00a986 */ /* 0x0001e2000c10110e */
[C---:B------:R-:W-:Y:S01]  /*d990*/  ISETP.LT.OR P2, PT, R41.reuse, 0x11, !P1 ;  /* 0x000000112900780c */ /* 0x040fe20004f41670 */
[----:B------:R-:W-:Y:S01]  /*d9a0*/  FMUL R2, R2, UR20 ;  /* 0x0000001402027c20 */ /* 0x000fe20008400000 */
[----:B------:R-:W-:Y:S01]  /*d9b0*/  F2FP.SATFINITE.E4M3.F32.PACK_AB_MERGE_C R5, RZ, R5, RZ ;  /* 0x00000005ff05723e */ /* 0x000fe200048070ff */
[----:B------:R-:W-:Y:S01]  /*d9c0*/  @!P6 STG.E.U8 desc[UR14][R28.64+0x9], R155 ;  /* 0x0000099b1c00e986 */ /* 0x000fe2000c10110e */
[----:B------:R-:W-:-:S05]  /*d9d0*/  ISETP.LT.OR P6, PT, R41, 0x11, !P3 ;  /* 0x000000112900780c */ /* 0x000fca0005fc1670 */
[----:B------:R-:W-:Y:S01]  /*d9e0*/  @!P5 STG.E.U8 desc[UR14][R30.64+0x11], R153 ;  /* 0x000011991e00d986 */ /* 0x000fe2000c10110e */
[C---:B------:R-:W-:Y:S02]  /*d9f0*/  ISETP.LT.OR P5, PT, R41.reuse, 0x12, !P3 ;  /* 0x000000122900780c */ /* 0x040fe40005fa1670 */
[----:B0-----:R-:W-:Y:S01]  /*da00*/  F2FP.SATFINITE.E4M3.F32.PACK_AB_MERGE_C R33, RZ, R22, RZ ;  /* 0x00000016ff21723e */ /* 0x001fe200048070ff */
[----:B------:R0:W-:Y:S01]  /*da10*/  @!P2 STG.E.U8 desc[UR14][R30.64+0x10], R25 ;  /* 0x000010191e00a986 */ /* 0x0001e2000c10110e */
[----:B------:R-:W-:-:S03]  /*da20*/  ISETP.LT.OR P2, PT, R41, 0x19, !P1 ;  /* 0x000000192900780c */ /* 0x000fc60004f41670 */
[----:B------:R-:W-:Y:S01]  /*da30*/  @!P6 STG.E.U8 desc[UR14][R28.64+0x10], R27 ;  /* 0x0000101b1c00e986 */ /* 0x000fe2000c10110e */
[----:B------:R-:W-:-:S05]  /*da40*/  ISETP.LT.OR P6, PT, R41, 0x1a, !P1 ;  /* 0x0000001a2900780c */ /* 0x000fca0004fc1670 */
[----:B------:R1:W-:Y:S01]  /*da50*/  @!P5 STG.E.U8 desc[UR14][R28.64+0x11], R23 ;  /* 0x000011171c00d986 */ /* 0x0003e2000c10110e */
[C---:B------:R-:W-:Y:S02]  /*da60*/  ISETP.LT.OR P5, PT, R41.reuse, 0x1a, !P3 ;  /* 0x0000001a2900780c */ /* 0x040fe40005fa1670 */
[----:B0-----:R-:W-:Y:S01]  /*da70*/  F2FP.SATFINITE.E4M3.F32.PACK_AB_MERGE_C R25, RZ, R20, RZ ;  /* 0x00000014ff19723e */ /* 0x001fe200048070ff */
[----:B------:R-:W-:Y:S01]  /*da80*/  @!P2 STG.E.U8 desc[UR14][R30.64+0x18], R33 ;  /* 0x000018211e00a986 */ /* 0x000fe2000c10110e */
[----:B------:R-:W-:-:S03]  /*da90*/  ISETP.LT.OR P2, PT, R41, 0x19, !P3 ;  /* 0x000000192900780c */ /* 0x000fc60005f41670 */
[----:B------:R0:W-:Y:S01]  /*daa0*/  @!P6 STG.E.U8 desc[UR14][R30.64+0x19], R21 ;  /* 0x000019151e00e986 */ /* 0x0001e2000c10110e */
[----:B------:R-:W-:Y:S02]  /*dab0*/  ISETP.LT.OR P6, PT, R41, 0x21, !P1 ;  /* 0x000000212900780c */ /* 0x000fe40004fc1670 */
[----:B-1----:R-:W-:-:S03]  /*dac0*/  F2FP.SATFINITE.E4M3.F32.PACK_AB_MERGE_C R23, RZ, R18, RZ ;  /* 0x00000012ff17723e */ /* 0x002fc600048070ff */
[----:B------:R1:W-:Y:S01]  /*dad0*/  @!P5 STG.E.U8 desc[UR14][R28.64+0x19], R19 ;  /* 0x000019131c00d986 */ /* 0x0003e2000c10110e */
[----:B------:R-:W-:-:S03]  /*dae0*/  ISETP.LT.OR P5, PT, R41, 0x22, !P1 ;  /* 0x000000222900780c */ /* 0x000fc60004fa1670 */
[----:B------:R-:W-:Y:S01]  /*daf0*/  @!P2 STG.E.U8 desc[UR14][R28.64+0x18], R25 ;  /* 0x000018191c00a986 */ /* 0x000fe2000c10110e */
[C---:B------:R-:W-:Y:S02]  /*db00*/  ISETP.LT.OR P2, PT, R41.reuse, 0x21, !P3 ;  /* 0x000000212900780c */ /* 0x040fe40005f41670 */
[----:B0-----:R-:W-:Y:S01]  /*db10*/  F2FP.SATFINITE.E4M3.F32.PACK_AB_MERGE_C R21, RZ, R16, RZ ;  /* 0x00000010ff15723e */ /* 0x001fe200048070ff */
[----:B------:R-:W-:Y:S01]  /*db20*/  @!P6 STG.E.U8 desc[UR14][R30.64+0x20], R23 ;  /* 0x000020171e00e986 */ /* 0x000fe2000c10110e */
[----:B------:R-:W-:Y:S02]  /*db30*/  ISETP.LT.OR P6, PT, R41, 0x22, !P3 ;  /* 0x000000222900780c */ /* 0x000fe40005fc1670 */
[----:B-1----:R-:W-:-:S03]  /*db40*/  F2FP.SATFINITE.E4M3.F32.PACK_AB_MERGE_C R19, RZ, R14, RZ ;  /* 0x0000000eff13723e */ /* 0x002fc600048070ff */
[----:B------:R0:W-:Y:S01]  /*db50*/  @!P5 STG.E.U8 desc[UR14][R30.64+0x21], R17 ;  /* 0x000021111e00d986 */ /* 0x0001e2000c10110e */
[----:B------:R-:W-:-:S03]  /*db60*/  ISETP.LT.OR P5, PT, R41, 0x2a, !P1 ;  /* 0x0000002a2900780c */ /* 0x000fc60004fa1670 */
[----:B------:R-:W-:Y:S01]  /*db70*/  @!P2 STG.E.U8 desc[UR14][R28.64+0x20], R21 ;  /* 0x000020151c00a986 */ /* 0x000fe2000c10110e */
[----:B------:R-:W-:-:S03]  /*db80*/  ISETP.LT.OR P2, PT, R41, 0x29, !P1 ;  /* 0x000000292900780c */ /* 0x000fc60004f41670 */
[----:B------:R1:W-:Y:S01]  /*db90*/  @!P6 STG.E.U8 desc[UR14][R28.64+0x21], R15 ;  /* 0x0000210f1c00e986 */ /* 0x0003e2000c10110e */
[----:B------:R-:W-:Y:S02]  /*dba0*/  ISETP.LT.OR P6, PT, R41, 0x29, !P3 ;  /* 0x000000292900780c */ /* 0x000fe40005fc1670 */
[----:B0-----:R-:W-:-:S03]  /*dbb0*/  F2FP.SATFINITE.E4M3.F32.PACK_AB_MERGE_C R17, RZ, R12, RZ ;  /* 0x0000000cff11723e */ /* 0x001fc600048070ff */
[----:B------:R0:W-:Y:S01]  /*dbc0*/  @!P5 STG.E.U8 desc[UR14][R30.64+0x29], R13 ;  /* 0x0000290d1e00d986 */ /* 0x0001e2000c10110e */
[----:B------:R-:W-:-:S03]  /*dbd0*/  ISETP.LT.OR P5, PT, R41, 0x2a, !P3 ;  /* 0x0000002a2900780c */ /* 0x000fc60005fa1670 */
[----:B------:R-:W-:Y:S01]  /*dbe0*/  @!P2 STG.E.U8 desc[UR14][R30.64+0x28], R19 ;  /* 0x000028131e00a986 */ /* 0x000fe2000c10110e */
[C---:B------:R-:W-:Y:S02]  /*dbf0*/  ISETP.LT.OR P2, PT, R41.reuse, 0x31, !P1 ;  /* 0x000000312900780c */ /* 0x040fe40004f41670 */
[----:B-1----:R-:W-:Y:S01]  /*dc00*/  F2FP.SATFINITE.E4M3.F32.PACK_AB_MERGE_C R15, RZ, R10, RZ ;  /* 0x0000000aff0f723e */ /* 0x002fe200048070ff */
[----:B------:R-:W-:Y:S01]  /*dc10*/  @!P6 STG.E.U8 desc[UR14][R28.64+0x28], R17 ;  /* 0x000028111c00e986 */ /* 0x000fe2000c10110e */
[----:B------:R-:W-:Y:S02]  /*dc20*/  ISETP.LT.OR P6, PT, R41, 0x32, !P1 ;  /* 0x000000322900780c */ /* 0x000fe40004fc1670 */
[----:B0-----:R-:W-:-:S03]  /*dc30*/  F2FP.SATFINITE.E4M3.F32.PACK_AB_MERGE_C R13, RZ, R8, RZ ;  /* 0x00000008ff0d723e */ /* 0x001fc600048070ff */
        /* <DEDUP_REMOVED lines=9> */
[----:B------:R3:W-:Y:S01]  /*dcd0*/  @!P2 STG.E.U8 desc[UR14][R28.64+0x30], R13 ;  /* 0x0000300d1c00a986 */ /* 0x0007e2000c10110e */
[C---:B------:R-:W-:Y:S02]  /*dce0*/  ISETP.LT.OR P2, PT, R41.reuse, 0x39, !P3 ;  /* 0x000000392900780c */ /* 0x040fe40005f41670 */
[----:B-1----:R-:W-:Y:S01]  /*dcf0*/  F2FP.SATFINITE.E4M3.F32.PACK_AB_MERGE_C R9, RZ, R4, RZ ;  /* 0x00000004ff09723e */ /* 0x002fe200048070ff */
[----:B------:R1:W-:Y:S01]  /*dd00*/  @!P6 STG.E.U8 desc[UR14][R30.64+0x38], R11 ;  /* 0x0000380b1e00e986 */ /* 0x0003e2000c10110e */
[C---:B------:R-:W-:Y:S02]  /*dd10*/  ISETP.LT.OR P6, PT, R41.reuse, 0x3a, !P3 ;  /* 0x0000003a2900780c */ /* 0x040fe40005fc1670 */
[----:B0-----:R-:W-:Y:S01]  /*dd20*/  F2FP.SATFINITE.E4M3.F32.PACK_AB_MERGE_C R7, RZ, R2, RZ ;  /* 0x00000002ff07723e */ /* 0x001fe200048070ff */
[----:B----4-:R-:W-:Y:S02]  /*dd30*/  FMUL R2, R224, UR20 ;  /* 0x00000014e0027c20 */ /* 0x010fe40008400000 */
[----:B------:R0:W-:Y:S01]  /*dd40*/  @!P5 STG.E.U8 desc[UR14][R30.64+0x39], R5 ;  /* 0x000039051e00d986 */ /* 0x0001e2000c10110e */
[----:B------:R-:W-:-:S02]  /*dd50*/  ISETP.LT.OR P5, PT, R41, 0x42, !P1 ;  /* 0x000000422900780c */ /* 0x000fc40004fa1670 */
[----:B---3--:R-:W-:Y:S01]  /*dd60*/  F2FP.SATFINITE.E4M3.F32.PACK_AB_MERGE_C R13, RZ, R3, RZ ;  /* 0x00000003ff0d723e */ /* 0x008fe200048070ff */
[----:B------:R-:W-:Y:S01]  /*dd70*/  FMUL R3, R223, UR20 ;  /* 0x00000014df037c20 */ /* 0x000fe20008400000 */
[----:B------:R3:W-:Y:S01]  /*dd80*/  @!P2 STG.E.U8 desc[UR14][R28.64+0x38], R9 ;  /* 0x000038091c00a986 */ /* 0x0007e2000c10110e */
[----:B-1----:R-:W-:Y:S01]  /*dd90*/  F2FP.SATFINITE.E4M3.F32.PACK_AB_MERGE_C R11, RZ, R0, RZ ;  /* 0x00000000ff0b723e */ /* 0x002fe200048070ff */
[----:B--2---:R-:W-:Y:S01]  /*dda0*/  FMUL R0, R220, UR20 ;  /* 0x00000014dc007c20 */ /* 0x004fe20008400000 */
[----:B------:R-:W-:Y:S01]  /*ddb0*/  ISETP.LT.OR P2, PT, R41, 0x41, !P1 ;  /* 0x000000412900780c */ /* 0x000fe20004f41670 */
[----:B------:R-:W2:Y:S04]  /*ddc0*/  LDL.LU R223, [R1+0x1c] ;  /* 0x00001c0001df7983 */ /* 0x000ea80000300800 */
[----:B------:R-:W4:Y:S01]  /*ddd0*/  LDL.LU R221, [R1+0x20] ;  /* 0x0000200001dd7983 */ /* 0x000f220000300800 */
[----:B0-----:R-:W-:-:S03]  /*dde0*/  F2FP.SATFINITE.E4M3.F32.PACK_AB_MERGE_C R5, RZ, R3, RZ ;  /* 0x00000003ff05723e */ /* 0x001fc600048070ff */
[----:B------:R-:W4:Y:S01]  /*ddf0*/  LDL.LU R224, [R1+0x24] ;  /* 0x0000240001e07983 */ /* 0x000f220000300800 */
[----:B------:R-:W-:Y:S01]  /*de00*/  FMUL R3, R226, UR20 ;  /* 0x00000014e2037c20 */ /* 0x000fe20008400000 */
[----:B---3--:R-:W-:Y:S01]  /*de10*/  F2FP.SATFINITE.E4M3.F32.PACK_AB_MERGE_C R9, RZ, R0, RZ ;  /* 0x00000000ff09723e */ /* 0x008fe200048070ff */
[----:B------:R-:W-:Y:S01]  /*de20*/  FMUL R0, R225, UR20 ;  /* 0x00000014e1007c20 */ /* 0x000fe20008400000 */
[----:B------:R0:W-:Y:S01]  /*de30*/  @!P6 STG.E.U8 desc[UR14][R28.64+0x39], R13 ;  /* 0x0000390d1c00e986 */ /* 0x0001e2000c10110e */
[----:B------:R-:W-:-:S03]  /*de40*/  ISETP.LT.OR P6, PT, R41, 0x41, !P3 ;  /* 0x000000412900780c */ /* 0x000fc60005fc1670 */
[----:B------:R-:W3:Y:S04]  /*de50*/  LDL.LU R226, [R1+0x28] ;  /* 0x0000280001e27983 */ /* 0x000ee80000300800 */
[----:B------:R-:W3:Y:S01]  /*de60*/  LDL.LU R225, [R1+0x2c] ;  /* 0x00002c0001e17983 */ /* 0x000ee20000300800 */
[----:B0-----:R-:W-:Y:S01]  /*de70*/  F2FP.SATFINITE.E4M3.F32.PACK_AB_MERGE_C R13, RZ, R2, RZ ;  /* 0x00000002ff0d723e */ /* 0x001fe200048070ff */
[----:B------:R-:W-:Y:S02]  /*de80*/  FMUL R2, R227, UR20 ;  /* 0x00000014e3027c20 */ /* 0x000fe40008400000 */
[----:B------:R-:W3:Y:S04]  /*de90*/  LDL.LU R227, [R1+0x30] ;  /* 0x0000300001e37983 */ /* 0x000ee80000300800 */
[----:B------:R-:W-:Y:S01]  /*dea0*/  @!P5 STG.E.U8 desc[UR14][R30.64+0x41], R11 ;  /* 0x0000410b1e00d986 */ /* 0x000fe2000c10110e */
[----:B------:R-:W-:-:S03]  /*deb0*/  ISETP.LT.OR P5, PT, R41, 0x42, !P3 ;  /* 0x000000422900780c */ /* 0x000fc60005fa1670 */
[----:B------:R0:W-:Y:S01]  /*dec0*/  @!P2 STG.E.U8 desc[UR14][R30.64+0x40], R7 ;  /* 0x000040071e00a986 */ /* 0x0001e2000c10110e */
[----:B------:R-:W-:-:S03]  /*ded0*/  ISETP.LT.OR P2, PT, R41, 0x49, !P1 ;  /* 0x000000492900780c */ /* 0x000fc60004f41670 */
[----:B------:R1:W-:Y:S01]  /*dee0*/  @!P6 STG.E.U8 desc[UR14][R28.64+0x40], R5 ;  /* 0x000040051c00e986 */ /* 0x0003e2000c10110e */
[----:B------:R-:W-:-:S03]  /*def0*/  ISETP.LT.OR P6, PT, R41, 0x4a, !P1 ;  /* 0x0000004a2900780c */ /* 0x000fc60004fc1670 */
[----:B------:R-:W3:Y:S04]  /*df00*/  LDL.LU R220, [R1+0x34] ;  /* 0x0000340001dc7983 */ /* 0x000ee80000300800 */
[----:B------:R1:W-:Y:S01]  /*df10*/  @!P5 STG.E.U8 desc[UR14][R28.64+0x41], R9 ;  /* 0x000041091c00d986 */ /* 0x0003e2000c10110e */
[----:B0-----:R-:W-:Y:S01]  /*df20*/  F2FP.SATFINITE.E4M3.F32.PACK_AB_MERGE_C R7, RZ, R3, RZ ;  /* 0x00000003ff07723e */ /* 0x001fe200048070ff */
[----:B------:R-:W-:Y:S02]  /*df30*/  FMUL R3, R222, UR20 ;  /* 0x00000014de037c20 */ /* 0x000fe40008400000 */
[----:B------:R-:W-:Y:S01]  /*df40*/  @!P2 STG.E.U8 desc[UR14][R30.64+0x48], R13 ;  /* 0x0000480d1e00a986 */ /* 0x000fe2000c10110e */
[----:B------:R-:W-:-:S03]  /*df50*/  ISETP.LT.OR P2, PT, R41, 0x49, !P3 ;  /* 0x000000492900780c */ /* 0x000fc60005f41670 */
[----:B------:R-:W3:Y:S01]  /*df60*/  LDL.LU R222, [R1+0x38] ;  /* 0x0000380001de7983 */ /* 0x000ee20000300800 */
[----:B-1----:R-:W-:Y:S02]  /*df70*/  F2FP.SATFINITE.E4M3.F32.PACK_AB_MERGE_C R5, RZ, R0, RZ ;  /* 0x00000000ff05723e */ /* 0x002fe400048070ff */
[----:B------:R-:W-:Y:S02]  /*df80*/  F2FP.SATFINITE.E4M3.F32.PACK_AB_MERGE_C R11, RZ, R2, RZ ;  /* 0x00000002ff0b723e */ /* 0x000fe400048070ff */
[----:B------:R-:W-:Y:S01]  /*df90*/  F2FP.SATFINITE.E4M3.F32.PACK_AB_MERGE_C R9, RZ, R3, RZ ;  /* 0x00000003ff09723e */ /* 0x000fe200048070ff */
[----:B------:R0:W-:Y:S04]  /*dfa0*/  @!P6 STG.E.U8 desc[UR14][R30.64+0x49], R7 ;  /* 0x000049071e00e986 */ /* 0x0001e8000c10110e */
[----:B------:R1:W-:Y:S01]  /*dfb0*/  @!P2 STG.E.U8 desc[UR14][R28.64+0x48], R5 ;  /* 0x000048051c00a986 */ /* 0x0003e2000c10110e */
[----:B--2---:R-:W-:-:S03]  /*dfc0*/  FMUL R0, R223, UR20 ;  /* 0x00000014df007c20 */ /* 0x004fc60008400000 */
[----:B------:R-:W2:Y:S01]  /*dfd0*/  LDL.LU R223, [R1+0x3c] ;  /* 0x00003c0001df7983 */ /* 0x000ea20000300800 */
[----:B----4-:R-:W-:Y:S01]  /*dfe0*/  FMUL R2, R221, UR20 ;  /* 0x00000014dd027c20 */ /* 0x010fe20008400000 */
[----:B0-----:R-:W-:Y:S01]  /*dff0*/  F2FP.SATFINITE.E4M3.F32.PACK_AB_MERGE_C R7, RZ, R0, RZ ;  /* 0x00000000ff07723e */ /* 0x001fe200048070ff */
[----:B------:R-:W-:Y:S02]  /*e000*/  FMUL R3, R224, UR20 ;  /* 0x00000014e0037c20 */ /* 0x000fe40008400000 */
[----:B------:R-:W4:Y:S01]  /*e010*/  LDL.LU R224, [R1+0x40] ;  /* 0x0000400001e07983 */ /* 0x000f220000300800 */
[----:B------:R-:W-:Y:S02]  /*e020*/  F2FP.SATFINITE.E4M3.F32.PACK_AB_MERGE_C R13, RZ, R2, RZ ;  /* 0x00000002ff0d723e */ /* 0x000fe400048070ff */
[----:B-1----:R-:W-:Y:S01]  /*e030*/  F2FP.SATFINITE.E4M3.F32.PACK_AB_MERGE_C R5, RZ, R3, RZ ;  /* 0x00000003ff05723e */ /* 0x002fe200048070ff */
[----:B---3--:R-:W-:Y:S02]  /*e040*/  FMUL R0, R226, UR20 ;  /* 0x00000014e2007c20 */ /* 0x008fe40008400000 */
[----:B------:R-:W3:Y:S01]  /*e050*/  LDL.LU R226, [R1+0x44] ;  /* 0x0000440001e27983 */ /* 0x000ee20000300800 */
[----:B------:R-:W-:-:S03]  /*e060*/  FMUL R2, R225, UR20 ;  /* 0x00000014e1027c20 */ /* 0x000fc60008400000 */
[----:B------:R-:W3:Y:S01]  /*e070*/  LDL.LU R225, [R1+0x48] ;  /* 0x0000480001e17983 */ /* 0x000ee20000300800 */
[----:B------:R-:W-:-:S03]  /*e080*/  FMUL R3, R227, UR20 ;  /* 0x00000014e3037c20 */ /* 0x000fc60008400000 */
[----:B------:R-:W3:Y:S01]  /*e090*/  LDL.LU R227, [R1+0x4c] ;  /* 0x00004c0001e37983 */ /* 0x000ee20000300800 */
[C---:B------:R-:W-:Y:S02]  /*e0a0*/  ISETP.LT.OR P5, PT, R41.reuse, 0x4a, !P3 ;  /* 0x0000004a2900780c */ /* 0x040fe40005fa1670 */
[C---:B------:R-:W-:Y:S01]  /*e0b0*/  ISETP.LT.OR P6, PT, R41.reuse, 0x51, !P1 ;  /* 0x000000512900780c */ /* 0x040fe20004fc1670 */
[----:B------:R-:W3:Y:S01]  /*e0c0*/  LDL.LU R219, [R1+0x50] ;  /* 0x0000500001db7983 */ /* 0x000ee20000300800 */
[----:B------:R-:W-:-:S03]  /*e0d0*/  ISETP.LT.OR P2, PT, R41, 0x51, !P3 ;  /* 0x000000512900780c */ /* 0x000fc60005f41670 */
[----:B------:R-:W3:Y:S04]  /*e0e0*/  LDL.LU R218, [R1+0x54] ;  /* 0x0000540001da7983 */ /* 0x000ee80000300800 */
[----:B------:R-:W3:Y:S04]  /*e0f0*/  LDL.LU R221, [R1+0x58] ;  /* 0x0000580001dd7983 */ /* 0x000ee80000300800 */
[----:B------:R0:W-:Y:S01]  /*e100*/  @!P5 STG.E.U8 desc[UR14][R28.64+0x49], R11 ;  /* 0x0000490b1c00d986 */ /* 0x0001e2000c10110e */
[----:B------:R-:W-:-:S03]  /*e110*/  ISETP.LT.OR P5, PT, R41, 0x52, !P1 ;  /* 0x000000522900780c */ /* 0x000fc60004fa1670 */
[----:B------:R1:W-:Y:S01]  /*e120*/  @!P6 STG.E.U8 desc[UR14][R30.64+0x50], R9 ;  /* 0x000050091e00e986 */ /* 0x0003e2000c10110e */
[----:B------:R-:W-:Y:S02]  /*e130*/  ISETP.LT.OR P6, PT, R41, 0x52, !P3 ;  /* 0x000000522900780c */ /* 0x000fe40005fc1670 */
[----:B0-----:R-:W-:-:S07]  /*e140*/  F2FP.SATFINITE.E4M3.F32.PACK_AB_MERGE_C R11, RZ, R2, RZ ;  /* 0x00000002ff0b723e */ /* 0x001fce00048070ff */
[----:B------:R0:W-:Y:S01]  /*e150*/  @!P5 STG.E.U8 desc[UR14][R30.64+0x51], R7 ;  /* 0x000051071e00d986 */ /* 0x0001e2000c10110e */
[C---:B------:R-:W-:Y:S02]  /*e160*/  ISETP.LT.OR P5, PT, R41.reuse, 0x5a, !P1 ;  /* 0x0000005a2900780c */ /* 0x040fe40004fa1670 */
[----:B-1----:R-:W-:Y:S01]  /*e170*/  F2FP.SATFINITE.E4M3.F32.PACK_AB_MERGE_C R9, RZ, R0, RZ ;  /* 0x00000000ff09723e */ /* 0x002fe200048070ff */
[----:B------:R-:W-:Y:S01]  /*e180*/  @!P2 STG.E.U8 desc[UR14][R28.64+0x50], R13 ;  /* 0x0000500d1c00a986 */ /* 0x000fe2000c10110e */
[C---:B------:R-:W-:Y:S01]  /*e190*/  ISETP.LT.OR P2, PT, R41.reuse, 0x59, !P1 ;  /* 0x000000592900780c */ /* 0x040fe20004f41670 */
[----:B------:R-:W-:Y:S01]  /*e1a0*/  FMUL R0, R220, UR20 ;  /* 0x00000014dc007c20 */ /* 0x000fe20008400000 */
[----:B------:R-:W-:Y:S01]  /*e1b0*/  FMUL R2, R222, UR20 ;  /* 0x00000014de027c20 */ /* 0x000fe20008400000 */
[----:B------:R1:W-:Y:S01]  /*e1c0*/  @!P6 STG.E.U8 desc[UR14][R28.64+0x51], R5 ;  /* 0x000051051c00e986 */ /* 0x0003e2000c10110e */
[----:B------:R-:W-:-:S03]  /*e1d0*/  ISETP.LT.OR P6, PT, R41, 0x59, !P3 ;  /* 0x000000592900780c */ /* 0x000fc60005fc1670 */
[----:B------:R-:W3:Y:S04]  /*e1e0*/  LDL.LU R220, [R1+0x5c] ;  /* 0x00005c0001dc7983 */ /* 0x000ee80000300800 */
[----:B------:R-:W3:Y:S01]  /*e1f0*/  LDL.LU R222, [R1+0x60] ;  /* 0x0000600001de7983 */ /* 0x000ee20000300800 */
[----:B0-----:R-:W-:Y:S02]  /*e200*/  F2FP.SATFINITE.E4M3.F32.PACK_AB_MERGE_C R7, RZ, R3, RZ ;  /* 0x00000003ff07723e */ /* 0x001fe400048070ff */
[----:B-1----:R-:W-:Y:S01]  /*e210*/  F2FP.SATFINITE.E4M3.F32.PACK_AB_MERGE_C R5, RZ, R0, RZ ;  /* 0x00000000ff05723e */ /* 0x002fe200048070ff */
[----:B------:R0:W-:Y:S01]  /*e220*/  @!P2 STG.E.U8 desc[UR14][R30.64+0x58], R9 ;  /* 0x000058091e00a986 */ /* 0x0001e2000c10110e */
[----:B------:R-:W-:-:S03]  /*e230*/  F2FP.SATFINITE.E4M3.F32.PACK_AB_MERGE_C R13, RZ, R2, RZ ;  /* 0x00000002ff0d723e */ /* 0x000fc600048070ff */
[----:B------:R-:W-:Y:S04]  /*e240*/  @!P5 STG.E.U8 desc[UR14][R30.64+0x59], R11 ;  /* 0x0000590b1e00d986 */ /* 0x000fe8000c10110e */
[----:B------:R1:W-:Y:S01]  /*e250*/  @!P6 STG.E.U8 desc[UR14][R28.64+0x58], R7 ;  /* 0x000058071c00e986 */ /* 0x0003e2000c10110e */
[----:B--2---:R-:W-:-:S03]  /*e260*/  FMUL R3, R223, UR20 ;  /* 0x00000014df037c20 */ /* 0x004fc60008400000 */
[----:B------:R-:W2:Y:S01]  /*e270*/  LDL.LU R223, [R1+0x64] ;  /* 0x0000640001df7983 */ /* 0x000ea20000300800 */
[----:B----4-:R-:W-:Y:S01]  /*e280*/  FMUL R0, R224, UR20 ;  /* 0x00000014e0007c20 */ /* 0x010fe20008400000 */
[----:B0-----:R-:W-:Y:S02]  /*e290*/  F2FP.SATFINITE.E4M3.F32.PACK_AB_MERGE_C R9, RZ, R3, RZ ;  /* 0x00000003ff09723e */ /* 0x001fe400048070ff */
[----:B------:R-:W4:Y:S02]  /*e2a0*/  LDL.LU R224, [R1+0x68] ;  /* 0x0000680001e07983 */ /* 0x000f240000300800 */
        /* <DEDUP_REMOVED lines=8> */
[C---:B------:R-:W-:Y:S02]  /*e330*/  ISETP.LT.OR P2, PT, R41.reuse, 0x61, !P1 ;  /* 0x000000612900780c */ /* 0x040fe40004f41670 */
[----:B------:R-:W-:-:S09]  /*e340*/  ISETP.LT.OR P6, PT, R41, 0x62, !P1 ;  /* 0x000000622900780c */ /* 0x000fd20004fc1670 */
[----:B------:R0:W-:Y:S01]  /*e350*/  @!P5 STG.E.U8 desc[UR14][R28.64+0x59], R5 ;  /* 0x000059051c00d986 */ /* 0x0001e2000c10110e */
[----:B------:R-:W-:-:S03]  /*e360*/  ISETP.LT.OR P5, PT, R41, 0x62, !P3 ;  /* 0x000000622900780c */ /* 0x000fc60005fa1670 */
[----:B------:R-:W-:Y:S01]  /*e370*/  @!P2 STG.E.U8 desc[UR14][R30.64+0x60], R13 ;  /* 0x0000600d1e00a986 */ /* 0x000fe2000c10110e */
[----:B------:R-:W-:-:S03]  /*e380*/  ISETP.LT.OR P2, PT, R41, 0x61, !P3 ;  /* 0x000000612900780c */ /* 0x000fc60005f41670 */
[----:B------:R1:W-:Y:S01]  /*e390*/  @!P6 STG.E.U8 desc[UR14][R30.64+0x61], R9 ;  /* 0x000061091e00e986 */ /* 0x0003e2000c10110e */
[----:B------:R-:W-:Y:S02]  /*e3a0*/  ISETP.LT.OR P6, PT, R41, 0x69, !P1 ;  /* 0x000000692900780c */ /* 0x000fe40004fc1670 */
[----:B------:R-:W-:Y:S02]  /*e3b0*/  F2FP.SATFINITE.E4M3.F32.PACK_AB_MERGE_C R11, RZ, R2, RZ ;  /* 0x00000002ff0b723e */ /* 0x000fe400048070ff */
[----:B0-----:R-:W-:-:S03]  /*e3c0*/  F2FP.SATFINITE.E4M3.F32.PACK_AB_MERGE_C R5, RZ, R3, RZ ;  /* 0x00000003ff05723e */ /* 0x001fc600048070ff */
[----:B------:R-:W-:Y:S01]  /*e3d0*/  @!P5 STG.E.U8 desc[UR14][R28.64+0x61], R11 ;  /* 0x0000610b1c00d986 */ /* 0x000fe2000c10110e */
[----:B------:R-:W-:-:S03]  /*e3e0*/  ISETP.LT.OR P5, PT, R41, 0x6a, !P1 ;  /* 0x0000006a2900780c */ /* 0x000fc60004fa1670 */
[----:B------:R0:W-:Y:S01]  /*e3f0*/  @!P2 STG.E.U8 desc[UR14][R28.64+0x60], R7 ;  /* 0x000060071c00a986 */ /* 0x0001e2000c10110e */
[----:B------:R-:W-:-:S03]  /*e400*/  ISETP.LT.OR P2, PT, R41, 0x69, !P3 ;  /* 0x000000692900780c */ /* 0x000fc60005f41670 */
[----:B------:R0:W-:Y:S01]  /*e410*/  @!P6 STG.E.U8 desc[UR14][R30.64+0x68], R5 ;  /* 0x000068051e00e986 */ /* 0x0001e2000c10110e */
[----:B------:R-:W-:Y:S01]  /*e420*/  ISETP.LT.OR P6, PT, R41, 0x6a, !P3 ;  /* 0x0000006a2900780c */ /* 0x000fe20005fc1670 */
[----:B------:R-:W-:Y:S01]  /*e430*/  FMUL R2, R219, UR20 ;  /* 0x00000014db027c20 */ /* 0x000fe20008400000 */
[----:B------:R-:W-:Y:S01]  /*e440*/  FMUL R3, R218, UR20 ;  /* 0x00000014da037c20 */ /* 0x000fe20008400000 */
[----:B-1----:R-:W-:-:S03]  /*e450*/  F2FP.SATFINITE.E4M3.F32.PACK_AB_MERGE_C R9, RZ, R0, RZ ;  /* 0x00000000ff09723e */ /* 0x002fc600048070ff */
[----:B------:R-:W-:Y:S02]  /*e460*/  F2FP.SATFINITE.E4M3.F32.PACK_AB_MERGE_C R13, RZ, R2, RZ ;  /* 0x00000002ff0d723e */ /* 0x000fe400048070ff */
[----:B0-----:R-:W-:Y:S01]  /*e470*/  F2FP.SATFINITE.E4M3.F32.PACK_AB_MERGE_C R7, RZ, R3, RZ ;  /* 0x00000003ff07723e */ /* 0x001fe200048070ff */
[----:B------:R0:W-:Y:S01]  /*e480*/  @!P5 STG.E.U8 desc[UR14][R30.64+0x69], R9 ;  /* 0x000069091e00d986 */ /* 0x0001e2000c10110e */
[----:B------:R-:W-:-:S03]  /*e490*/  ISETP.LT.OR P5, PT, R41, 0x71, !P3 ;  /* 0x000000712900780c */ /* 0x000fc60005fa1670 */
[----:B------:R-:W-:Y:S01]  /*e4a0*/  @!P2 STG.E.U8 desc[UR14][R28.64+0x68], R13 ;  /* 0x0000680d1c00a986 */ /* 0x000fe2000c10110e */
[----:B------:R-:W-:-:S03]  /*e4b0*/  ISETP.LT.OR P2, PT, R41, 0x71, !P1 ;  /* 0x000000712900780c */ /* 0x000fc60004f41670 */
[----:B------:R1:W-:Y:S01]  /*e4c0*/  @!P6 STG.E.U8 desc[UR14][R28.64+0x69], R7 ;  /* 0x000069071c00e986 */ /* 0x0003e2000c10110e */
[----:B------:R-:W-:Y:S01]  /*e4d0*/  ISETP.LT.OR P6, PT, R41, 0x72, !P1 ;  /* 0x000000722900780c */ /* 0x000fe20004fc1670 */
[----:B------:R-:W-:Y:S01]  /*e4e0*/  FMUL R0, R221, UR20 ;  /* 0x00000014dd007c20 */ /* 0x000fe20008400000 */
[----:B------:R-:W-:Y:S01]  /*e4f0*/  FMUL R2, R220, UR20 ;  /* 0x00000014dc027c20 */ /* 0x000fe20008400000 */
[----:B------:R-:W-:-:S03]  /*e500*/  FMUL R3, R222, UR20 ;  /* 0x00000014de037c20 */ /* 0x000fc60008400000 */
[----:B------:R-:W-:Y:S02]  /*e510*/  F2FP.SATFINITE.E4M3.F32.PACK_AB_MERGE_C R5, RZ, R0, RZ ;  /* 0x00000000ff05723e */ /* 0x000fe400048070ff */
[----:B------:R-:W-:Y:S02]  /*e520*/  F2FP.SATFINITE.E4M3.F32.PACK_AB_MERGE_C R11, RZ, R2, RZ ;  /* 0x00000002ff0b723e */ /* 0x000fe400048070ff */
[----:B0-----:R-:W-:Y:S01]  /*e530*/  F2FP.SATFINITE.E4M3.F32.PACK_AB_MERGE_C R9, RZ, R3, RZ ;  /* 0x00000003ff09723e */ /* 0x001fe200048070ff */
[----:B------:R-:W-:Y:S01]  /*e540*/  @!P2 STG.E.U8 desc[UR14][R30.64+0x70], R5 ;  /* 0x000070051e00a986 */ /* 0x000fe2000c10110e */
[----:B------:R-:W-:-:S03]  /*e550*/  ISETP.LT.OR P2, PT, R41, 0x79, !P1 ;  /* 0x000000792900780c */ /* 0x000fc60004f41670 */
[----:B------:R0:W-:Y:S01]  /*e560*/  @!P6 STG.E.U8 desc[UR14][R30.64+0x71], R11 ;  /* 0x0000710b1e00e986 */ /* 0x0001e2000c10110e */
[C---:B------:R-:W-:Y:S02]  /*e570*/  ISETP.LT.OR P6, PT, R41.reuse, 0x72, !P3 ;  /* 0x000000722900780c */ /* 0x040fe40005fc1670 */
[C---:B------:R-:W-:Y:S01]  /*e580*/  ISETP.LT.OR P1, PT, R41.reuse, 0x7a, !P1 ;  /* 0x0000007a2900780c */ /* 0x040fe20004f21670 */
[----:B------:R0:W-:Y:S01]  /*e590*/  @!P5 STG.E.U8 desc[UR14][R28.64+0x70], R9 ;  /* 0x000070091c00d986 */ /* 0x0001e2000c10110e */
[C---:B------:R-:W-:Y:S02]  /*e5a0*/  ISETP.LT.OR P5, PT, R41.reuse, 0x79, !P3 ;  /* 0x000000792900780c */ /* 0x040fe40005fa1670 */
[----:B------:R-:W-:Y:S01]  /*e5b0*/  ISETP.LT.OR P3, PT, R41, 0x7a, !P3 ;  /* 0x0000007a2900780c */ /* 0x000fe20005f61670 */
[----:B--2---:R-:W-:Y:S01]  /*e5c0*/  FMUL R0, R223, UR20 ;  /* 0x00000014df007c20 */ /* 0x004fe20008400000 */
[----:B----4-:R-:W-:-:S04]  /*e5d0*/  FMUL R2, R224, UR20 ;  /* 0x00000014e0027c20 */ /* 0x010fc80008400000 */
[----:B-1----:R-:W-:Y:S01]  /*e5e0*/  F2FP.SATFINITE.E4M3.F32.PACK_AB_MERGE_C R7, RZ, R0, RZ ;  /* 0x00000000ff07723e */ /* 0x002fe200048070ff */
[----:B---3--:R-:W-:Y:S01]  /*e5f0*/  FMUL R3, R226, UR20 ;  /* 0x00000014e2037c20 */ /* 0x008fe20008400000 */
[----:B------:R-:W-:Y:S01]  /*e600*/  FMUL R4, R225, UR20 ;  /* 0x00000014e1047c20 */ /* 0x000fe20008400000 */
[----:B0-----:R-:W-:-:S03]  /*e610*/  F2FP.SATFINITE.E4M3.F32.PACK_AB_MERGE_C R11, RZ, R2, RZ ;  /* 0x00000002ff0b723e */ /* 0x001fc600048070ff */
[----:B------:R-:W-:Y:S01]  /*e620*/  F2FP.SATFINITE.E4M3.F32.PACK_AB_MERGE_C R3, RZ, R3, RZ ;  /* 0x00000003ff03723e */ /* 0x000fe200048070ff */
[----:B------:R-:W-:Y:S01]  /*e630*/  FMUL R5, R227, UR20 ;  /* 0x00000014e3057c20 */ /* 0x000fe20008400000 */
[----:B------:R-:W-:Y:S01]  /*e640*/  F2FP.SATFINITE.E4M3.F32.PACK_AB_MERGE_C R9, RZ, R4, RZ ;  /* 0x00000004ff09723e */ /* 0x000fe200048070ff */
[----:B------:R0:W-:Y:S03]  /*e650*/  @!P6 STG.E.U8 desc[UR14][R28.64+0x71], R7 ;  /* 0x000071071c00e986 */ /* 0x0001e6000c10110e */
[----:B------:R-:W-:Y:S01]  /*e660*/  F2FP.SATFINITE.E4M3.F32.PACK_AB_MERGE_C R5, RZ, R5, RZ ;  /* 0x00000005ff05723e */ /* 0x000fe200048070ff */
[----:B------:R0:W-:Y:S04]  /*e670*/  @!P2 STG.E.U8 desc[UR14][R30.64+0x78], R11 ;  /* 0x0000780b1e00a986 */ /* 0x0001e8000c10110e */
[----:B------:R0:W-:Y:S04]  /*e680*/  @!P1 STG.E.U8 desc[UR14][R30.64+0x79], R3 ;  /* 0x000079031e009986 */ /* 0x0001e8000c10110e */
[----:B------:R0:W-:Y:S04]  /*e690*/  @!P5 STG.E.U8 desc[UR14][R28.64+0x78], R9 ;  /* 0x000078091c00d986 */ /* 0x0001e8000c10110e */
[----:B------:R0:W-:Y:S02]  /*e6a0*/  @!P3 STG.E.U8 desc[UR14][R28.64+0x79], R5 ;  /* 0x000079051c00b986 */ /* 0x0001e4000c10110e */
.L_x_295:
[----:B------:R-:W-:Y:S05]  /*e6b0*/  BSYNC B0 ;  /* 0x0000000000007941 */ /* 0x000fea0003800000 */
.L_x_37:
[----:B0-----:R-:W2:Y:S04]  /*e6c0*/  LDL.LU R3, [R1+0x7c] ;  /* 0x00007c0001037983 */ /* 0x001ea80000300800 */
[----:B-----5:R-:W2:Y:S01]  /*e6d0*/  LDL.LU R2, [R1+0x80] ;  /* 0x0000800001027983 */ /* 0x020ea20000300800 */
[----:B------:R-:W-:Y:S01]  /*e6e0*/  ULDC UR6, c[0x0][0xc] ;  /* 0x0000030000067ab9 */ /* 0x000fe20000000800 */
[----:B------:R-:W-:Y:S01]  /*e6f0*/  ULDC UR7, c[0x0][0x10] ;  /* 0x0000040000077ab9 */ /* 0x000fe20000000800 */
[----:B------:R-:W2:Y:S01]  /*e700*/  LDC R5, c[0x0][0x14] ;  /* 0x00000500ff057b82 */ /* 0x000ea20000000800 */
[----:B------:R-:W-:Y:S01]  /*e710*/  UIMAD.WIDE.U32 UR6, UR6, UR7, URZ ;  /* 0x00000007060672a5 */ /* 0x000fe2000f8e003f */
[----:B------:R-:W-:Y:S01]  /*e720*/  PRMT R0, RZ, 0x7610, R0 ;  /* 0x00007610ff007816 */ /* 0x000fe20000000000 */
[----:B------:R-:W-:-:S04]  /*e730*/  UMOV UR22, 0xffffffff ;  /* 0xffffffff00167882 */ /* 0x000fc80000000000 */
[----:B--2---:R-:W-:-:S04]  /*e740*/  IMAD.WIDE.U32 R2, R5, UR6, R2 ;  /* 0x0000000605027c25 */ /* 0x004fc8000f8e0002 */
[----:B------:R-:W-:Y:S01]  /*e750*/  IMAD R5, R5, UR7, RZ ;  /* 0x0000000705057c24 */ /* 0x000fe2000f8e02ff */
[----:B------:R-:W-:Y:S01]  /*e760*/  ULDC.64 UR6, c[0x0][0x650] ;  /* 0x0001940000067ab9 */ /* 0x000fe20000000a00 */
[----:B------:R-:W-:Y:S01]  /*e770*/  IMAD.MOV.U32 R19, RZ, RZ, R2 ;  /* 0x000000ffff137224 */ /* 0x000fe200078e0002 */
[----:B------:R-:W-:Y:S01]  /*e780*/  ISETP.GE.U32.AND P1, PT, R2, UR6, PT ;  /* 0x0000000602007c0c */ /* 0x000fe2000bf26070 */
[----:B------:R-:W-:Y:S02]  /*e790*/  IMAD.IADD R22, R3, 0x1, R5 ;  /* 0x0000000103167824 */ /* 0x000fe400078e0205 */
[----:B------:R-:W-:-:S03]  /*e7a0*/  IMAD.MOV.U32 R2, RZ, RZ, -0x1 ;  /* 0xffffffffff027424 */ /* 0x000fc600078e00ff */
[----:B------:R0:W-:Y:S01]  /*e7b0*/  STL [R1+0x7c], R22 ;  /* 0x00007c1601007387 */ /* 0x0001e20000100800 */
[----:B------:R-:W-:-:S03]  /*e7c0*/  ISETP.GE.U32.AND.EX P1, PT, R22, UR7, PT, P1 ;  /* 0x0000000716007c0c */ /* 0x000fc6000bf26110 */
[----:B------:R0:W-:Y:S04]  /*e7d0*/  STL [R1+0x80], R19 ;  /* 0x0000801301007387 */ /* 0x0001e80000100800 */
[----:B------:R0:W-:Y:S06]  /*e7e0*/  STL [R1+0x84], R2 ;  /* 0x0000840201007387 */ /* 0x0001ec0000100800 */
[----:B------:R-:W-:Y:S05]  /*e7f0*/  @P1 BRA `(.L_x_296) ;  /* 0x00000004006c1947 */ /* 0x000fea0003800000 */
[----:B------:R-:W2:Y:S01]  /*e800*/  S2R R14, SR_CTAID.X ;  /* 0x00000000000e7919 */ /* 0x000ea20000002500 */
[----:B------:R-:W5:Y:S01]  /*e810*/  LDC.64 R8, c[0x0][0x628] ;  /* 0x00018a00ff087b82 */ /* 0x000f620000000a00 */
[----:B------:R-:W-:Y:S01]  /*e820*/  ULDC UR6, c[0x0][0x150] ;  /* 0x0000540000067ab9 */ /* 0x000fe20000000800 */
[----:B------:R-:W-:Y:S01]  /*e830*/  IMAD.MOV.U32 R6, RZ, RZ, R19 ;  /* 0x000000ffff067224 */ /* 0x000fe200078e0013 */
[----:B------:R-:W0:Y:S01]  /*e840*/  S2R R16, SR_CTAID.Y ;  /* 0x0000000000107919 */ /* 0x000e220000002600 */
[----:B------:R-:W-:-:S04]  /*e850*/  IMAD.MOV.U32 R7, RZ, RZ, R22 ;  /* 0x000000ffff077224 */ /* 0x000fc800078e0016 */
[----:B------:R-:W0:Y:S08]  /*e860*/  LDC R17, c[0x0][0x144] ;  /* 0x00005100ff117b82 */ /* 0x000e300000000800 */
[----:B------:R-:W0:Y:S08]  /*e870*/  LDC R10, c[0x0][0x630] ;  /* 0x00018c00ff0a7b82 */ /* 0x000e300000000800 */
[----:B------:R-:W0:Y:S01]  /*e880*/  LDC.64 R12, c[0x0][0x620] ;  /* 0x00018800ff0c7b82 */ /* 0x000e220000000a00 */
[----:B-----5:R-:W-:-:S04]  /*e890*/  ISETP.NE.U32.AND P1, PT, R8, RZ, PT ;  /* 0x000000ff0800720c */ /* 0x020fc80003f25070 */
[----:B------:R-:W-:Y:S02]  /*e8a0*/  ISETP.NE.AND.EX P1, PT, R9, RZ, PT, P1 ;  /* 0x000000ff0900720c */ /* 0x000fe40003f25310 */
[----:B--2---:R-:W-:-:S05]  /*e8b0*/  I2FP.F32.U32 R0, R14 ;  /* 0x0000000e00007245 */ /* 0x004fca0000201000 */
[----:B------:R-:W-:-:S04]  /*e8c0*/  FMUL R0, R0, UR6 ;  /* 0x0000000600007c20 */ /* 0x000fc80008400000 */
[----:B------:R2:W0:Y:S02]  /*e8d0*/  F2I.U32.TRUNC.NTZ R15, R0 ;  /* 0x00000000000f7305 */ /* 0x000424000020f000 */
[----:B------:R-:W-:Y:S05]  /*e8e0*/  @!P1 BRA `(.L_x_297) ;  /* 0x0000000000289947 */ /* 0x000fea0003800000 */
[----:B--2---:R-:W2:Y:S02]  /*e8f0*/  LDC R0, c[0x0][0x634] ;  /* 0x00018d00ff007b82 */ /* 0x004ea40000000800 */
[----:B--2---:R-:W-:-:S05]  /*e900*/  IADD3 R7, P1, R19, R0, RZ ;  /* 0x0000000013077210 */ /* 0x004fca0007f3e0ff */
[----:B------:R-:W-:-:S04]  /*e910*/  IMAD.X R11, RZ, RZ, R22, P1 ;  /* 0x000000ffff0b7224 */ /* 0x000fc800008e0616 */
[----:B0-----:R-:W-:-:S04]  /*e920*/  IMAD.WIDE.U32 R2, R11, R8, RZ ;  /* 0x000000080b027225 */ /* 0x001fc800078e00ff */
[----:B------:R-:W-:-:S04]  /*e930*/  IMAD.WIDE.U32 R4, P1, R7, R9, R2 ;  /* 0x0000000907047225 */ /* 0x000fc80007820002 */
[----:B------:R-:W-:-:S04]  /*e940*/  IMAD.WIDE.U32 R2, R7, R8, RZ ;  /* 0x0000000807027225 */ /* 0x000fc800078e00ff */
[----:B------:R-:W-:Y:S01]  /*e950*/  IMAD.X R7, RZ, RZ, RZ, P1 ;  /* 0x000000ffff077224 */ /* 0x000fe200008e06ff */
[----:B------:R-:W-:Y:S01]  /*e960*/  IADD3 RZ, P1, R3, R4, RZ ;  /* 0x0000000403ff7210 */ /* 0x000fe20007f3e0ff */
[----:B------:R-:W-:-:S04]  /*e970*/  IMAD.MOV.U32 R6, RZ, RZ, R5 ;  /* 0x000000ffff067224 */ /* 0x000fc800078e0005 */
[----:B------:R-:W-:-:S08]  /*e980*/  IMAD.WIDE.U32.X R6, R11, R9, R6, P1 ;  /* 0x000000090b067225 */ /* 0x000fd000008e0406 */
.L_x_297:
[-CC-:B01----:R-:W-:Y:S01]  /*e990*/  SHF.R.U64 R24, R6, R10.reuse, R7.reuse ;  /* 0x0000000a06187219 */ /* 0x183fe20000001207 */
[----:B------:R-:W0:Y:S01]  /*e9a0*/  LDC.64 R20, c[0x0][0x640] ;  /* 0x00019000ff147b82 */ /* 0x000e220000000a00 */
[----:B--2---:R-:W-:Y:S01]  /*e9b0*/  SHF.R.U32.HI R0, RZ, R10, R7 ;  /* 0x0000000aff007219 */ /* 0x004fe20000011607 */
[----:B------:R-:W-:Y:S01]  /*e9c0*/  IMAD.MOV.U32 R2, RZ, RZ, R19 ;  /* 0x000000ffff027224 */ /* 0x000fe200078e0013 */
[----:B------:R-:W-:Y:S01]  /*e9d0*/  IADD3 R5, P1, RZ, -R24, RZ ;  /* 0x80000018ff057210 */ /* 0x000fe20007f3e0ff */
[----:B------:R-:W-:Y:S01]  /*e9e0*/  IMAD.MOV R15, RZ, RZ, -R15 ;  /* 0x000000ffff0f7224 */ /* 0x000fe200078e0a0f */
[----:B------:R-:W-:Y:S01]  /*e9f0*/  ULDC UR6, c[0x0][0x154] ;  /* 0x0000550000067ab9 */ /* 0x000fe20000000800 */
[----:B------:R-:W-:Y:S02]  /*ea00*/  IMAD.MOV.U32 R7, RZ, RZ, 0x1 ;  /* 0x00000001ff077424 */ /* 0x000fe400078e00ff */
[----:B------:R-:W1:Y:S01]  /*ea10*/  LDC R4, c[0x0][0x618] ;  /* 0x00018600ff047b82 */ /* 0x000e620000000800 */
[----:B------:R-:W-:-:S02]  /*ea20*/  IMAD.X R3, RZ, RZ, ~R0, P1 ;  /* 0x000000ffff037224 */ /* 0x000fc400008e0e00 */
[----:B------:R-:W-:Y:S02]  /*ea30*/  IMAD R15, R17, R15, R14 ;  /* 0x0000000f110f7224 */ /* 0x000fe400078e020e */
[-C--:B------:R-:W-:Y:S02]  /*ea40*/  IMAD R0, R3, R12.reuse, RZ ;  /* 0x0000000c03007224 */ /* 0x080fe400078e02ff */
[----:B------:R-:W-:Y:S01]  /*ea50*/  IMAD.MOV.U32 R3, RZ, RZ, R22 ;  /* 0x000000ffff037224 */ /* 0x000fe200078e0016 */
[----:B------:R-:W2:Y:S01]  /*ea60*/  LDC R6, c[0x0][0x608] ;  /* 0x00018200ff067b82 */ /* 0x000ea20000000800 */
[----:B------:R-:W-:-:S04]  /*ea70*/  IMAD.WIDE.U32 R2, R5, R12, R2 ;  /* 0x0000000c05027225 */ /* 0x000fc800078e0002 */
[----:B------:R-:W-:-:S03]  /*ea80*/  IMAD R5, R5, R13, R0 ;  /* 0x0000000d05057224 */ /* 0x000fc600078e0200 */
[----:B------:R-:W5:Y:S01]  /*ea90*/  LDC R18, c[0x0][0x658] ;  /* 0x00019600ff127b82 */ /* 0x000f620000000800 */
[----:B------:R-:W-:Y:S01]  /*eaa0*/  I2FP.F32.U32 R0, R16 ;  /* 0x0000001000007245 */ /* 0x000fe20000201000 */
[----:B------:R-:W-:Y:S01]  /*eab0*/  IMAD.IADD R3, R3, 0x1, R5 ;  /* 0x0000000103037824 */ /* 0x000fe200078e0205 */
[----:B0-----:R-:W-:Y:S01]  /*eac0*/  ISETP.NE.U32.AND P1, PT, R20, RZ, PT ;  /* 0x000000ff1400720c */ /* 0x001fe20003f25070 */
[----:B------:R-:W-:Y:S02]  /*ead0*/  IMAD.MOV.U32 R5, RZ, RZ, -0x1 ;  /* 0xffffffffff057424 */ /* 0x000fe400078e00ff */
[----:B------:R-:W-:Y:S02]  /*eae0*/  FMUL R0, R0, UR6 ;  /* 0x0000000600007c20 */ /* 0x000fe40008400000 */
[----:B------:R-:W0:Y:S01]  /*eaf0*/  LDC R13, c[0x0][0x148] ;  /* 0x00005200ff0d7b82 */ /* 0x000e220000000800 */
[----:B-1----:R-:W-:Y:S01]  /*eb00*/  SHF.R.U64 R10, R2, R4, R3 ;  /* 0x00000004020a7219 */ /* 0x002fe20000001203 */
[----:B------:R1:W0:Y:S01]  /*eb10*/  F2I.U32.TRUNC.NTZ R12, R0 ;  /* 0x00000000000c7305 */ /* 0x000222000020f000 */
[----:B------:R-:W-:-:S02]  /*eb20*/  ISETP.NE.AND.EX P1, PT, R21, RZ, PT, P1 ;  /* 0x000000ff1500720c */ /* 0x000fc40003f25310 */
[----:B------:R-:W-:-:S03]  /*eb30*/  SHF.R.U32.HI R3, RZ, R4, R3 ;  /* 0x00000004ff037219 */ /* 0x000fc60000011603 */
[----:B------:R-:W0:Y:S01]  /*eb40*/  LDC R14, c[0x0][0x600] ;  /* 0x00018000ff0e7b82 */ /* 0x000e220000000800 */
[-CC-:B--2---:R-:W-:Y:S02]  /*eb50*/  SHF.R.U64 R8, R10, R6.reuse, R3.reuse ;  /* 0x000000060a087219 */ /* 0x184fe40000001203 */
[----:B------:R-:W-:-:S05]  /*eb60*/  SHF.R.U32.HI R3, RZ, R6, R3 ;  /* 0x00000006ff037219 */ /* 0x000fca0000011603 */
[----:B------:R-:W2:Y:S01]  /*eb70*/  LDC R19, c[0x0][0x648] ;  /* 0x00019200ff137b82 */ /* 0x000ea20000000800 */
[-CC-:B-----5:R-:W-:Y:S02]  /*eb80*/  SHF.R.U64 R11, R8, R18.reuse, R3.reuse ;  /* 0x00000012080b7219 */ /* 0x1a0fe40000001203 */
[-C--:B------:R-:W-:Y:S02]  /*eb90*/  SHF.L.U32 R5, R5, R18.reuse, RZ ;  /* 0x0000001205057219 */ /* 0x080fe400000006ff */
[-C--:B------:R-:W-:Y:S01]  /*eba0*/  SHF.R.U32.HI R3, RZ, R18.reuse, R3 ;  /* 0x00000012ff037219 */ /* 0x080fe20000011603 */
[----:B------:R-:W-:Y:S01]  /*ebb0*/  IMAD.MOV.U32 R2, RZ, RZ, R11 ;  /* 0x000000ffff027224 */ /* 0x000fe200078e000b */
[----:B------:R-:W-:Y:S01]  /*ebc0*/  SHF.L.U32 R40, R7, R18, RZ ;  /* 0x0000001207287219 */ /* 0x000fe200000006ff */
[----:B------:R-:W0:Y:S01]  /*ebd0*/  LDC R22, c[0x0][0x638] ;  /* 0x00018e00ff167b82 */ /* 0x000e220000000800 */
[----:B------:R-:W-:-:S07]  /*ebe0*/  LOP3.LUT R17, RZ, R5, RZ, 0x33, !PT ;  /* 0x00000005ff117212 */ /* 0x000fce00078e33ff */
[----:B------:R-:W0:Y:S01]  /*ebf0*/  LDC R23, c[0x0][0x610] ;  /* 0x00018400ff177b82 */ /* 0x000e220000000800 */
[----:B-1----:R-:W-:Y:S05]  /*ec00*/  @!P1 BRA `(.L_x_298) ;  /* 0x0000000000289947 */ /* 0x002fea0003800000 */
[----:B------:R-:W1:Y:S02]  /*ec10*/  LDC R0, c[0x0][0x64c] ;  /* 0x00019300ff007b82 */ /* 0x000e640000000800 */
[----:B-1----:R-:W-:-:S05]  /*ec20*/  IADD3 R7, P1, R11, R0, RZ ;  /* 0x000000000b077210 */ /* 0x002fca0007f3e0ff */
        /* <DEDUP_REMOVED lines=8> */
.L_x_298:
[----:B--2---:R-:W-:Y:S01]  /*ecb0*/  SHF.R.U64 R0, R2, R19, R3 ;  /* 0x0000001302007219 */ /* 0x004fe20000001203 */
[----:B0-----:R-:W-:Y:S01]  /*ecc0*/  VIADD R3, R14, 0xffffffff ;  /* 0xffffffff0e037836 */ /* 0x001fe20000000000 */
[----:B------:R-:W-:Y:S01]  /*ecd0*/  LOP3.LUT R5, R8, R17, RZ, 0xc0, !PT ;  /* 0x0000001108057212 */ /* 0x000fe200078ec0ff */
[----:B------:R-:W-:Y:S01]  /*ece0*/  IMAD.MOV R12, RZ, RZ, -R12 ;  /* 0x000000ffff0c7224 */ /* 0x000fe200078e0a0c */
[----:B------:R-:W-:Y:S01]  /*ecf0*/  R2UR UR22, R24 ;  /* 0x00000000181672ca */ /* 0x000fe200000e0000 */
[----:B------:R-:W-:Y:S01]  /*ed00*/  IMAD.MOV R2, RZ, RZ, -R0 ;  /* 0x000000ffff027224 */ /* 0x000fe200078e0a00 */
[----:B------:R-:W-:Y:S01]  /*ed10*/  LOP3.LUT R3, R10, R3, RZ, 0xc0, !PT ;  /* 0x000000030a037212 */ /* 0x000fe200078ec0ff */
[----:B------:R-:W-:Y:S02]  /*ed20*/  IMAD R40, R40, R0, R5 ;  /* 0x0000000028287224 */ /* 0x000fe400078e0205 */
[----:B------:R-:W-:Y:S02]  /*ed30*/  @P4 IMAD R15, R13, R12, R16 ;  /* 0x0000000c0d0f4224 */ /* 0x000fe400078e0210 */
[----:B------:R-:W-:-:S02]  /*ed40*/  IMAD R0, R2, R22, R11 ;  /* 0x0000001602007224 */ /* 0x000fc400078e020b */
[----:B------:R-:W-:Y:S02]  /*ed50*/  IMAD R40, R40, R23, R15 ;  /* 0x0000001728287224 */ /* 0x000fe400078e020f */
[----:B------:R-:W-:Y:S02]  /*ed60*/  IMAD R3, R0, R14, R3 ;  /* 0x0000000e00037224 */ /* 0x000fe400078e0203 */
[----:B------:R-:W-:-:S03]  /*ed70*/  IMAD.MOV.U32 R0, RZ, RZ, 0x1 ;  /* 0x00000001ff007424 */ /* 0x000fc600078e00ff */
[----:B------:R-:W-:Y:S02]  /*ed80*/  SEL R2, R3, R40, !P4 ;  /* 0x0000002803027207 */ /* 0x000fe40006000000 */
[----:B------:R-:W-:-:S03]  /*ed90*/  SEL R40, R40, R3, !P4 ;  /* 0x0000000328287207 */ /* 0x000fc60006000000 */
[----:B------:R2:W-:Y:S04]  /*eda0*/  STL [R1+0x84], R2 ;  /* 0x0000840201007387 */ /* 0x0005e80000100800 */
.L_x_296:
[----:B------:R0:W-:Y:S01]  /*edb0*/  STL [R1+0x88], R40 ;  /* 0x0000882801007387 */ /* 0x0001e20000100800 */
[----:B------:R-:W-:-:S13]  /*edc0*/  LOP3.LUT P1, RZ, R0, 0xff, RZ, 0xc0, !PT ;  /* 0x000000ff00ff7812 */ /* 0x000fda000782c0ff */
[----:B0-----:R-:W-:Y:S05]  /*edd0*/  @P1 BRA `(.L_x_299) ;  /* 0xffffff2400281947 */ /* 0x001fea000383ffff */
[----:B------:R-:W-:Y:S05]  /*ede0*/  EXIT ;  /* 0x000000000000794d */ /* 0x000fea0003800000 */
.L_x_7:
[----:B------:R-:W2:Y:S01]  /*edf0*/  LDL R22, [R1+0x80] ;  /* 0x0000800001167983 */ /* 0x000ea20000100800 */
[----:B0-----:R-:W-:-:S03]  /*ee00*/  ULDC.64 UR4, c[0x0][0x650] ;  /* 0x0001940000047ab9 */ /* 0x001fc60000000a00 */
[----:B-1----:R-:W3:Y:S01]  /*ee10*/  LDL R23, [R1+0x7c] ;  /* 0x00007c0001177983 */ /* 0x002ee20000100800 */
[----:B------:R-:W-:Y:S01]  /*ee20*/  PRMT R4, RZ, 0x7610, R4 ;  /* 0x00007610ff047816 */ /* 0x000fe20000000004 */
[----:B------:R-:W-:Y:S02]  /*ee30*/  IMAD.MOV.U32 R5, RZ, RZ, -0x1 ;  /* 0xffffffffff057424 */ /* 0x000fe400078e00ff */
[----:B------:R-:W-:Y:S02]  /*ee40*/  IMAD.MOV.U32 R7, RZ, RZ, -0x1 ;  /* 0xffffffffff077424 */ /* 0x000fe400078e00ff */
[----:B------:R-:W-:Y:S01]  /*ee50*/  IMAD.MOV.U32 R6, RZ, RZ, -0x1 ;  /* 0xffffffffff067424 */ /* 0x000fe200078e00ff */
[----:B--2---:R-:W-:-:S04]  /*ee60*/  ISETP.GE.U32.AND P0, PT, R22, UR4, PT ;  /* 0x0000000416007c0c */ /* 0x004fc8000bf06070 */
[----:B---3--:R-:W-:-:S13]  /*ee70*/  ISETP.GE.U32.AND.EX P0, PT, R23, UR5, PT, P0 ;  /* 0x0000000517007c0c */ /* 0x008fda000bf06100 */
[----:B------:R-:W-:Y:S05]  /*ee80*/  @P0 BRA `(.L_x_300) ;  /* 0x00000004002c0947 */ /* 0x000fea0003800000 */
[----:B------:R-:W0:Y:S01]  /*ee90*/  LDC.64 R14, c[0x0][0x628] ;  /* 0x00018a00ff0e7b82 */ /* 0x000e220000000a00 */
[----:B------:R-:W-:Y:S02]  /*eea0*/  IMAD.MOV.U32 R8, RZ, RZ, R22 ;  /* 0x000000ffff087224 */ /* 0x000fe400078e0016 */
[----:B------:R-:W-:-:S05]  /*eeb0*/  IMAD.MOV.U32 R9, RZ, RZ, R23 ;  /* 0x000000ffff097224 */ /* 0x000fca00078e0017 */
[----:B------:R-:W1:Y:S08]  /*eec0*/  LDC R10, c[0x0][0x630] ;  /* 0x00018c00ff0a7b82 */ /* 0x000e700000000800 */
[----:B------:R-:W2:Y:S01]  /*eed0*/  LDC.64 R16, c[0x0][0x620] ;  /* 0x00018800ff107b82 */ /* 0x000ea20000000a00 */
[----:B0-----:R-:W-:-:S04]  /*eee0*/  ISETP.NE.U32.AND P0, PT, R14, RZ, PT ;  /* 0x000000ff0e00720c */ /* 0x001fc80003f05070 */
[----:B------:R-:W-:-:S13]  /*eef0*/  ISETP.NE.AND.EX P0, PT, R15, RZ, PT, P0 ;  /* 0x000000ff0f00720c */ /* 0x000fda0003f05300 */
[----:B-12---:R-:W-:Y:S05]  /*ef00*/  @!P0 BRA `(.L_x_301) ;  /* 0x0000000000288947 */ /* 0x006fea0003800000 */
        /* <DEDUP_REMOVED lines=10> */
.L_x_301:
[----:B------:R-:W0:Y:S01]  /*efb0*/  LDC.64 R20, c[0x0][0x640] ;  /* 0x00019000ff147b82 */ /* 0x000e220000000a00 */
[-CC-:B------:R-:W-:Y:S02]  /*efc0*/  SHF.R.U64 R14, R8, R10.reuse, R9.reuse ;  /* 0x0000000a080e7219 */ /* 0x180fe40000001209 */
[----:B------:R-:W-:Y:S02]  /*efd0*/  SHF.R.U32.HI R4, RZ, R10, R9 ;  /* 0x0000000aff047219 */ /* 0x000fe40000011609 */
[----:B------:R-:W-:-:S03]  /*efe0*/  IADD3 R7, P0, RZ, -R14, RZ ;  /* 0x8000000eff077210 */ /* 0x000fc60007f1e0ff */
[----:B------:R-:W1:Y:S02]  /*eff0*/  LDC R8, c[0x0][0x618] ;  /* 0x00018600ff087b82 */ /* 0x000e640000000800 */
[----:B------:R-:W-:Y:S02]  /*f000*/  IMAD.X R5, RZ, RZ, ~R4, P0 ;  /* 0x000000ffff057224 */ /* 0x000fe400000e0e04 */
[----:B------:R-:W-:Y:S02]  /*f010*/  IMAD.MOV.U32 R4, RZ, RZ, R22 ;  /* 0x000000ffff047224 */ /* 0x000fe400078e0016 */
[-C--:B------:R-:W-:Y:S02]  /*f020*/  IMAD R6, R5, R16.reuse, RZ ;  /* 0x0000001005067224 */ /* 0x080fe400078e02ff */
[----:B------:R-:W2:Y:S01]  /*f030*/  LDC R18, c[0x0][0x608] ;  /* 0x00018200ff127b82 */ /* 0x000ea20000000800 */
[----:B------:R-:W-:Y:S02]  /*f040*/  IMAD.MOV.U32 R5, RZ, RZ, R23 ;  /* 0x000000ffff057224 */ /* 0x000fe400078e0017 */
[----:B------:R-:W-:-:S05]  /*f050*/  IMAD.WIDE.U32 R4, R7, R16, R4 ;  /* 0x0000001007047225 */ /* 0x000fca00078e0004 */
[----:B------:R-:W3:Y:S01]  /*f060*/  LDC R19, c[0x0][0x658] ;  /* 0x00019600ff137b82 */ /* 0x000ee20000000800 */
[----:B------:R-:W-:Y:S01]  /*f070*/  IMAD R7, R7, R17, R6 ;  /* 0x0000001107077224 */ /* 0x000fe200078e0206 */
[----:B0-----:R-:W-:Y:S01]  /*f080*/  ISETP.NE.U32.AND P0, PT, R20, RZ, PT ;  /* 0x000000ff1400720c */ /* 0x001fe20003f05070 */
[----:B------:R-:W-:Y:S02]  /*f090*/  IMAD.MOV.U32 R6, RZ, RZ, -0x1 ;  /* 0xffffffffff067424 */ /* 0x000fe400078e00ff */
[----:B------:R-:W-:Y:S01]  /*f0a0*/  IMAD.IADD R5, R5, 0x1, R7 ;  /* 0x0000000105057824 */ /* 0x000fe200078e0207 */
[----:B------:R-:W-:Y:S02]  /*f0b0*/  ISETP.NE.AND.EX P0, PT, R21, RZ, PT, P0 ;  /* 0x000000ff1500720c */ /* 0x000fe40003f05300 */
[----:B------:R-:W0:Y:S02]  /*f0c0*/  LDC R17, c[0x0][0x600] ;  /* 0x00018000ff117b82 */ /* 0x000e240000000800 */
[----:B-1----:R-:W-:-:S02]  /*f0d0*/  SHF.R.U64 R10, R4, R8, R5 ;  /* 0x00000008040a7219 */ /* 0x002fc40000001205 */
[----:B------:R-:W-:-:S04]  /*f0e0*/  SHF.R.U32.HI R5, RZ, R8, R5 ;  /* 0x00000008ff057219 */ /* 0x000fc80000011605 */
[----:B------:R-:W1:Y:S01]  /*f0f0*/  LDC R22, c[0x0][0x648] ;  /* 0x00019200ff167b82 */ /* 0x000e620000000800 */
[-CC-:B--2---:R-:W-:Y:S02]  /*f100*/  SHF.R.U64 R15, R10, R18.reuse, R5.reuse ;  /* 0x000000120a0f7219 */ /* 0x184fe40000001205 */
[----:B------:R-:W-:Y:S01]  /*f110*/  SHF.R.U32.HI R4, RZ, R18, R5 ;  /* 0x00000012ff047219 */ /* 0x000fe20000011605 */
[----:B------:R-:W-:-:S04]  /*f120*/  IMAD.MOV.U32 R18, RZ, RZ, 0x1 ;  /* 0x00000001ff127424 */ /* 0x000fc800078e00ff */
[----:B------:R-:W2:Y:S01]  /*f130*/  LDC R23, c[0x0][0x638] ;  /* 0x00018e00ff177b82 */ /* 0x000ea20000000800 */
[-CC-:B---3--:R-:W-:Y:S02]  /*f140*/  SHF.R.U64 R16, R15, R19.reuse, R4.reuse ;  /* 0x000000130f107219 */ /* 0x188fe40000001204 */
[-C--:B------:R-:W-:Y:S02]  /*f150*/  SHF.L.U32 R6, R6, R19.reuse, RZ ;  /* 0x0000001306067219 */ /* 0x080fe400000006ff */
[----:B------:R-:W-:Y:S01]  /*f160*/  SHF.R.U32.HI R5, RZ, R19, R4 ;  /* 0x00000013ff057219 */ /* 0x000fe20000011604 */
[----:B------:R-:W-:Y:S01]  /*f170*/  IMAD.MOV.U32 R4, RZ, RZ, R16 ;  /* 0x000000ffff047224 */ /* 0x000fe200078e0010 */
[----:B------:R-:W-:Y:S01]  /*f180*/  LOP3.LUT R24, RZ, R6, RZ, 0x33, !PT ;  /* 0x00000006ff187212 */ /* 0x000fe200078e33ff */
[----:B------:R-:W3:Y:S01]  /*f190*/  LDC R25, c[0x0][0x610] ;  /* 0x00018400ff197b82 */ /* 0x000ee20000000800 */
[----:B------:R-:W-:Y:S05]  /*f1a0*/  @!P0 BRA `(.L_x_302) ;  /* 0x0000000000288947 */ /* 0x000fea0003800000 */
        /* <DEDUP_REMOVED lines=10> */
.L_x_302:
[----:B-1----:R-:W-:Y:S01]  /*f250*/  SHF.R.U64 R4, R4, R22, R5 ;  /* 0x0000001604047219 */ /* 0x002fe20000001205 */
[----:B0-----:R-:W-:Y:S01]  /*f260*/  VIADD R7, R17, 0xffffffff ;  /* 0xffffffff11077836 */ /* 0x001fe20000000000 */
[----:B------:R-:W-:Y:S01]  /*f270*/  SHF.L.U32 R18, R18, R19, RZ ;  /* 0x0000001312127219 */ /* 0x000fe200000006ff */
[----:B------:R-:W-:Y:S01]  /*f280*/  @P4 IMAD R0, R11, R12, R2 ;  /* 0x0000000c0b004224 */ /* 0x000fe200078e0202 */
[----:B------:R-:W-:Y:S01]  /*f290*/  LOP3.LUT R3, R15, R24, RZ, 0xc0, !PT ;  /* 0x000000180f037212 */ /* 0x000fe200078ec0ff */
[----:B------:R-:W-:Y:S01]  /*f2a0*/  IMAD.MOV R5, RZ, RZ, -R4 ;  /* 0x000000ffff057224 */ /* 0x000fe200078e0a04 */
[----:B------:R-:W-:Y:S01]  /*f2b0*/  LOP3.LUT R7, R10, R7, RZ, 0xc0, !PT ;  /* 0x000000070a077212 */ /* 0x000fe200078ec0ff */
[----:B------:R-:W-:Y:S02]  /*f2c0*/  IMAD.MOV.U32 R6, RZ, RZ, R14 ;  /* 0x000000ffff067224 */ /* 0x000fe400078e000e */
[----:B------:R-:W-:Y:S02]  /*f2d0*/  IMAD R3, R18, R4, R3 ;  /* 0x0000000412037224 */ /* 0x000fe400078e0203 */
[----:B--2---:R-:W-:-:S02]  /*f2e0*/  IMAD R2, R5, R23, R16 ;  /* 0x0000001705027224 */ /* 0x004fc400078e0210 */
[----:B---3--:R-:W-:Y:S02]  /*f2f0*/  IMAD R0, R3, R25, R0 ;  /* 0x0000001903007224 */ /* 0x008fe400078e0200 */
[----:B------:R-:W-:Y:S02]  /*f300*/  IMAD R5, R2, R17, R7 ;  /* 0x0000001102057224 */ /* 0x000fe400078e0207 */
[----:B------:R-:W-:-:S03]  /*f310*/  IMAD.MOV.U32 R4, RZ, RZ, 0x1 ;  /* 0x00000001ff047424 */ /* 0x000fc600078e00ff */
[----:B------:R-:W-:Y:S02]  /*f320*/  SEL R7, R5, R0, !P4 ;  /* 0x0000000005077207 */ /* 0x000fe40006000000 */
[----:B------:R-:W-:-:S07]  /*f330*/  SEL R5, R0, R5, !P4 ;  /* 0x0000000500057207 */ /* 0x000fce0006000000 */
.L_x_300:
[----:B------:R-:W-:-:S08]  /*f340*/  NOP ;  /* 0x0000000000007918 */ /* 0x000fd00000000000 */
[----:B------:R-:W0:-:S00]  /*f350*/  USETMAXREG.DEALLOC.CTAPOOL 0x28 ;  /* 0x00000028000079c8 */ /* 0x000e0000080e0500 */
[----:B------:R-:W-:-:S13]  /*f360*/  ISETP.NE.AND P0, PT, RZ, UR8, PT ;  /* 0x00000008ff007c0c */ /* 0x000fda000bf05270 */
[----:B------:R-:W-:Y:S05]  /*f370*/  @P0 EXIT ;  /* 0x000000000000094d */ /* 0x000fea0003800000 */
[----:B0-----:R-:W-:Y:S01]  /*f380*/  LOP3.LUT P0, RZ, R4, 0xff, RZ, 0xc0, !PT ;  /* 0x000000ff04ff7812 */ /* 0x001fe2000780c0ff */
[----:B------:R-:W-:Y:S02]  /*f390*/  IMAD.MOV.U32 R8, RZ, RZ, 0x1 ;  /* 0x00000001ff087424 */ /* 0x000fe400078e00ff */
[----:B------:R-:W-:-:S10]  /*f3a0*/  IMAD.MOV.U32 R11, RZ, RZ, RZ ;  /* 0x000000ffff0b7224 */ /* 0x000fd400078e00ff */
[----:B------:R-:W-:Y:S05]  /*f3b0*/  @!P0 BRA `(.L_x_303) ;  /* 0x0000000c00608947 */ /* 0x000fea0003800000 */
[----:B------:R-:W0:Y:S01]  /*f3c0*/  S2UR UR12, SR_CgaCtaId ;  /* 0x00000000000c79c3 */ /* 0x000e220000008800 */
[----:B------:R-:W-:Y:S01]  /*f3d0*/  ULDC UR4, c[0x0][0x28c] ;  /* 0x0000a30000047ab9 */ /* 0x000fe20000000800 */
[----:B------:R-:W-:Y:S01]  /*f3e0*/  ULDC UR6, c[0x0][0x658] ;  /* 0x0001960000067ab9 */ /* 0x000fe20000000800 */
[----:B------:R-:W-:Y:S01]  /*f3f0*/  UIADD3 UR10, UR4, 0x3f, URZ ;  /* 0x0000003f040a7890 */ /* 0x000fe2000fffe03f */
[----:B------:R-:W-:Y:S01]  /*f400*/  BSSY B0, `(.L_x_303) ;  /* 0x00000d3000007945 */ /* 0x000fe20003800000 */
[----:B------:R-:W-:Y:S01]  /*f410*/  UMOV UR7, 0xffffffff ;  /* 0xffffffff00077882 */ /* 0x000fe20000000000 */
[----:B------:R-:W-:Y:S01]  /*f420*/  ULDC UR5, c[0x0][0x600] ;  /* 0x0001800000057ab9 */ /* 0x000fe20000000800 */
[----:B------:R-:W-:Y:S01]  /*f430*/  UMOV UR9, 0x1 ;  /* 0x0000000100097882 */ /* 0x000fe20000000000 */
[----:B------:R-:W-:Y:S01]  /*f440*/  USHF.L.U32 UR7, UR7, UR6, URZ ;  /* 0x0000000607077299 */ /* 0x000fe2000800063f */
[----:B------:R-:W-:Y:S01]  /*f450*/  IMAD.MOV.U32 R10, RZ, RZ, 0x1 ;  /* 0x00000001ff0a7424 */ /* 0x000fe200078e00ff */
[----:B------:R-:W-:Y:S01]  /*f460*/  UIADD3 UR4, UR5, -0x1, URZ ;  /* 0xffffffff05047890 */ /* 0x000fe2000fffe03f */
[----:B------:R-:W-:Y:S01]  /*f470*/  IMAD.MOV.U32 R8, RZ, RZ, 0x1 ;  /* 0x00000001ff087424 */ /* 0x000fe200078e00ff */
[----:B------:R-:W-:Y:S01]  /*f480*/  USHF.R.S32.HI UR11, URZ, 0x1f, UR10 ;  /* 0x0000001f3f0b7899 */ /* 0x000fe2000801140a */
[----:B------:R-:W-:Y:S01]  /*f490*/  IMAD.MOV.U32 R11, RZ, RZ, RZ ;  /* 0x000000ffff0b7224 */ /* 0x000fe200078e00ff */
[----:B------:R-:W-:Y:S01]  /*f4a0*/  ULDC UR8, c[0x0][0xc] ;  /* 0x0000030000087ab9 */ /* 0x000fe20000000800 */
[----:B------:R-:W-:-:S02]  /*f4b0*/  USHF.L.U32 UR5, UR9, UR6, URZ ;  /* 0x0000000609057299 */ /* 0x000fc4000800063f */
[----:B------:R-:W-:Y:S01]  /*f4c0*/  ULEA.HI UR11, UR11, UR10, URZ, 0x6 ;  /* 0x0000000a0b0b7291 */ /* 0x000fe2000f8f303f */
[----:B------:R-:W-:Y:S01]  /*f4d0*/  ULDC UR9, c[0x0][0x10] ;  /* 0x0000040000097ab9 */ /* 0x000fe20000000800 */
[----:B------:R-:W-:Y:S02]  /*f4e0*/  ULOP3.LUT UR6, URZ, UR7, URZ, 0x33, !UPT ;  /* 0x000000073f067292 */ /* 0x000fe4000f8e333f */
[----:B------:R-:W-:Y:S01]  /*f4f0*/  UIMAD.WIDE.U32 UR8, UR8, UR9, URZ ;  /* 0x00000009080872a5 */ /* 0x000fe2000f8e003f */
[----:B------:R-:W-:Y:S01]  /*f500*/  ULDC UR7, c[0x0][0x14] ;  /* 0x0000050000077ab9 */ /* 0x000fe20000000800 */
[----:B------:R-:W-:Y:S01]  /*f510*/  USHF.R.S32.HI UR20, URZ, 0x6, UR11 ;  /* 0x000000063f147899 */ /* 0x000fe2000801140b */
[----:B0-----:R-:W-:Y:S01]  /*f520*/  IMAD.U32 R0, RZ, RZ, UR12 ;  /* 0x0000000cff007e24 */ /* 0x001fe2000f8e00ff */
[----:B------:R-:W-:Y:S02]  /*f530*/  UIMAD.WIDE.U32 UR24, UR8, UR7, URZ ;  /* 0x00000007081872a5 */ /* 0x000fe4000f8e003f */
[----:B------:R-:W-:-:S02]  /*f540*/  UIMAD UR18, UR9, UR7, URZ ;  /* 0x00000007091272a4 */ /* 0x000fc4000f8e023f */
[----:B------:R-:W-:Y:S02]  /*f550*/  ULOP3.LUT UR23, UR13, 0x2, URZ, 0xfc, !UPT ;  /* 0x000000020d177892 */ /* 0x000fe4000f8efc3f */
[----:B------:R-:W-:Y:S02]  /*f560*/  UIADD3 UR18, UR25, UR18, URZ ;  /* 0x0000001219127290 */ /* 0x000fe4000fffe03f */
[----:B------:R-:W-:Y:S01]  /*f570*/  UIADD3 UR28, UR20, 0x1, URZ ;  /* 0x00000001141c7890 */ /* 0x000fe2000fffe03f */
[----:B------:R-:W-:-:S11]  /*f580*/  ULDC.64 UR26, c[0x0][0x198] ;  /* 0x00006600001a7ab9 */ /* 0x000fd60000000a00 */
.L_x_314:
[----:B------:R-:W-:-:S03]  /*f590*/  UMOV UR7, 0xffffffff ;  /* 0xffffffff00077882 */ /* 0x000fc60000000000 */
[----:B------:R-:W-:Y:S05]  /*f5a0*/  BRA.DIV UR7, `(.L_x_304) ;  /* 0x0000001207047947 */ /* 0x000fea000b800000 */
[----:B------:R-:W-:-:S13]  /*f5b0*/  ELECT P0, URZ, PT ;  /* 0x00000000003f782f */ /* 0x000fda0003800000 */
.L_x_326:
[----:B------:R-:W0:Y:S01]  /*f5c0*/  LDC R2, c[0x0][0x28c] ;  /* 0x0000a300ff027b82 */ /* 0x000e220000000800 */
[----:B------:R-:W-:Y:S01]  /*f5d0*/  BSSY B1, `(.L_x_305) ;  /* 0x000003c000017945 */ /* 0x000fe20003800000 */
[----:B0-----:R-:W-:-:S13]  /*f5e0*/  ISETP.LT.OR P0, PT, R2, 0x1, !P0 ;  /* 0x000000010200780c */ /* 0x001fda0004701670 */
[----:B------:R-:W-:Y:S05]  /*f5f0*/  @P0 BRA `(.L_x_306) ;  /* 0x0000000000e40947 */ /* 0x000fea0003800000 */
[----:B------:R-:W-:Y:S02]  /*f600*/  IMAD R5, R5, 0x2, R0 ;  /* 0x0000000205057824 */ /* 0x000fe400078e0200 */
[----:B------:R-:W-:Y:S02]  /*f610*/  IMAD.SHL.U32 R9, R7, 0x80, RZ ;  /* 0x0000008007097824 */ /* 0x000fe400078e00ff */
[----:B------:R-:W-:Y:S02]  /*f620*/  IMAD.MOV.U32 R14, RZ, RZ, RZ ;  /* 0x000000ffff0e7224 */ /* 0x000fe400078e00ff */
[----:B------:R-:W-:Y:S02]  /*f630*/  IMAD.U32 R15, RZ, RZ, UR28 ;  /* 0x0000001cff0f7e24 */ /* 0x000fe4000f8e00ff */
[----:B------:R-:W-:Y:S02]  /*f640*/  IMAD.MOV.U32 R2, RZ, RZ, R8 ;  /* 0x000000ffff027224 */ /* 0x000fe400078e0008 */
[----:B------:R-:W-:-:S02]  /*f650*/  IMAD.MOV.U32 R3, RZ, RZ, R11 ;  /* 0x000000ffff037224 */ /* 0x000fc400078e000b */
[----:B------:R-:W-:-:S07]  /*f660*/  IMAD.SHL.U32 R7, R5, 0x80, RZ ;  /* 0x0000008005077824 */ /* 0x000fce00078e00ff */
.L_x_309:
[----:B------:R-:W0:Y:S01]  /*f670*/  S2UR UR7, SR_CgaCtaId ;  /* 0x00000000000779c3 */ /* 0x000e220000008800 */
[----:B------:R-:W1:Y:S01]  /*f680*/  S2R R16, SR_TID.X ;  /* 0x0000000000107919 */ /* 0x000e620000002100 */
[----:B------:R-:W-:Y:S02]  /*f690*/  MOV R5, 0x400 ;  /* 0x0000040000057802 */ /* 0x000fe40000000f00 */
[----:B------:R-:W-:Y:S01]  /*f6a0*/  SHF.L.U32 R4, R2, 0x1f, RZ ;  /* 0x0000001f02047819 */ /* 0x000fe200000006ff */
[----:B0-----:R-:W-:-:S05]  /*f6b0*/  IMAD.U32 R0, RZ, RZ, UR7 ;  /* 0x00000007ff007e24 */ /* 0x001fca000f8e00ff */
[----:B------:R-:W-:Y:S02]  /*f6c0*/  LEA R12, R0, R5, 0x18 ;  /* 0x00000005000c7211 */ /* 0x000fe400078ec0ff */
[----:B-1----:R-:W-:-:S03]  /*f6d0*/  LOP3.LUT P1, RZ, R16, 0x7f, RZ, 0xc0, !PT ;  /* 0x0000007f10ff7812 */ /* 0x002fc6000782c0ff */
[----:B------:R-:W-:-:S04]  /*f6e0*/  IMAD R13, R3, 0x8, R12 ;  /* 0x00000008030d7824 */ /* 0x000fc800078e020c */
[----:B------:R-:W0:Y:S06]  /*f6f0*/  SYNCS.PHASECHK.TRANS64.TRYWAIT P0, [R13+URZ+0x28], R4 ;  /* 0x000028040d0075a7 */ /* 0x000e2c000800017f */
[----:B------:R-:W1:Y:S01]  /*f700*/  @!P1 LDC R5, c[0x0][0x500] ;  /* 0x00014000ff059b82 */ /* 0x000e620000000800 */
[----:B0-----:R-:W-:Y:S05]  /*f710*/  @!P0 BRA `(.L_x_307) ;  /* 0x0000000c00c88947 */ /* 0x001fea0003800000 */
.L_x_327:
[----:B------:R-:W-:Y:S01]  /*f720*/  UPRMT UR7, UR23, 0x9910, URZ ;  /* 0x0000991017077896 */ /* 0x000fe2000800003f */
[----:B-1----:R1:W-:Y:S03]  /*f730*/  @!P1 SYNCS.ARRIVE.TRANS64 RZ, [R13+URZ], R5 ;  /* 0x000000050dff99a7 */ /* 0x0023e6000800003f */
[----:B------:R-:W-:-:S06]  /*f740*/  UISETP.NE.AND UP0, UPT, UR7, 0x2, UPT ;  /* 0x000000020700788c */ /* 0x000fcc000bf05270 */
[----:B------:R-:W-:-:S13]  /*f750*/  PLOP3.LUT P0, PT, PT, PT, UP0, 0x80, 0x0 ;  /* 0x000000000000781c */ /* 0x000fda0003f0f008 */
[----:B-1----:R-:W-:Y:S05]  /*f760*/  @P0 BRA `(.L_x_308) ;  /* 0x0000000000040947 */ /* 0x002fea0003800000 */
[----:B------:R-:W-:Y:S01]  /*f770*/  BPT.TRAP 0x1 ;  /* 0x000000040000795c */ /* 0x000fe20000300000 */
.L_x_308:
[----:B0-----:R-:W-:Y:S01]  /*f780*/  IMAD R4, R3, 0x2, R0 ;  /* 0x0000000203047824 */ /* 0x001fe200078e0200 */
[----:B------:R-:W-:Y:S01]  /*f790*/  R2UR UR9, R13 ;  /* 0x000000000d0972ca */ /* 0x000fe200000e0000 */
[----:B------:R-:W-:Y:S01]  /*f7a0*/  VIADD R15, R15, 0xffffffff ;  /* 0xffffffff0f0f7836 */ /* 0x000fe20000000000 */
[----:B------:R-:W-:Y:S01]  /*f7b0*/  UIADD3 UR14, UP0, UR26, 0xf0, URZ ;  /* 0x000000f01a0e7890 */ /* 0x000fe2000ff1e03f */
[--C-:B------:R-:W-:Y:S01]  /*f7c0*/  IMAD.U32 R4, R4, 0x2000, R12.reuse ;  /* 0x0000200004047824 */ /* 0x100fe200078e000c */
[----:B------:R-:W-:Y:S01]  /*f7d0*/  R2UR UR11, R7 ;  /* 0x00000000070b72ca */ /* 0x000fe200000e0000 */
[C---:B------:R-:W-:Y:S01]  /*f7e0*/  IMAD R12, R3.reuse, 0x2000, R12 ;  /* 0x00002000030c7824 */ /* 0x040fe200078e020c */
[----:B------:R-:W-:Y:S01]  /*f7f0*/  R2UR UR10, R14 ;  /* 0x000000000e0a72ca */ /* 0x000fe200000e0000 */
[----:B------:R-:W-:Y:S01]  /*f800*/  UIADD3 UR30, UP1, UR26, 0x1f0, URZ ;  /* 0x000001f01a1e7890 */ /* 0x000fe2000ff3e03f */
[----:B------:R-:W-:Y:S01]  /*f810*/  R2UR UR7, R4 ;  /* 0x00000000040772ca */ /* 0x000fe200000e0000 */
[----:B------:R-:W-:Y:S01]  /*f820*/  UIADD3.X UR15, URZ, UR27, URZ, UP0, !UPT ;  /* 0x0000001b3f0f7290 */ /* 0x000fe200087fe43f */
[----:B------:R-:W-:Y:S01]  /*f830*/  R2UR UR8, R12 ;  /* 0x000000000c0872ca */ /* 0x000fe200000e0000 */
[----:B------:R-:W-:Y:S01]  /*f840*/  VIADD R3, R3, 0x1 ;  /* 0x0000000103037836 */ /* 0x000fe20000000000 */
[----:B------:R-:W-:Y:S01]  /*f850*/  R2UR UR12, R6 ;  /* 0x00000000060c72ca */ /* 0x000fe200000e0000 */
[----:B------:R-:W-:Y:S01]  /*f860*/  UIADD3.X UR31, URZ, UR27, URZ, UP1, !UPT ;  /* 0x0000001b3f1f7290 */ /* 0x000fe20008ffe43f */
[----:B------:R-:W-:Y:S01]  /*f870*/  R2UR UR21, R9 ;  /* 0x00000000091572ca */ /* 0x000fe200000e0000 */
[----:B------:R-:W-:Y:S01]  /*f880*/  UMOV UR22, 0x30000 ;  /* 0x0003000000167882 */ /* 0x000fe20000000000 */
[----:B------:R-:W-:Y:S01]  /*f890*/  ISETP.GT.AND P1, PT, R15, 0x1, PT ;  /* 0x000000010f00780c */ /* 0x000fe20003f24270 */
[----:B------:R-:W-:Y:S01]  /*f8a0*/  UMOV UR16, 0x0 ;  /* 0x0000000000107882 */ /* 0x000fe20000000000 */
[----:B------:R-:W-:Y:S01]  /*f8b0*/  UMOV UR17, 0x10000000 ;  /* 0x1000000000117882 */ /* 0x000fe20000000000 */
[----:B------:R-:W-:Y:S01]  /*f8c0*/  ISETP.NE.AND P0, PT, R3, 0x5, PT ;  /* 0x000000050300780c */ /* 0x000fe20003f05270 */
[----:B------:R-:W-:Y:S01]  /*f8d0*/  VIADD R14, R14, 0x40 ;  /* 0x000000400e0e7836 */ /* 0x000fe20000000000 */
[----:B------:R-:W-:-:S02]  /*f8e0*/  UIADD3 UR7, UR7, 0x100, URZ ;  /* 0x0000010007077890 */ /* 0x000fc4000fffe03f */
[----:B------:R-:W-:Y:S01]  /*f8f0*/  UIADD3 UR19, UR8, 0x14100, URZ ;  /* 0x0001410008137890 */ /* 0x000fe2000fffe03f */
[----:B------:R-:W-:Y:S02]  /*f900*/  SEL R5, RZ, 0x1, P0 ;  /* 0x00000001ff057807 */ /* 0x000fe40000000000 */
[----:B------:R-:W-:Y:S02]  /*f910*/  SEL R3, R3, RZ, P0 ;  /* 0x000000ff03037207 */ /* 0x000fe40000000000 */
[----:B------:R-:W-:Y:S01]  /*f920*/  UMOV UR8, UR7 ;  /* 0x0000000700087c82 */ /* 0x000fe20008000000 */
[----:B------:R-:W-:Y:S01]  /*f930*/  LOP3.LUT R2, R2, R5, RZ, 0x3c, !PT ;  /* 0x0000000502027212 */ /* 0x000fe200078e3cff */
[----:B------:R0:W-:Y:S02]  /*f940*/  UTMALDG.3D.MULTICAST [UR8], [UR14], UR22, desc[UR16] ;  /* 0x000010080e0073b4 */ /* 0x0001e40008011816 */
[----:B0-----:R-:W-:Y:S01]  /*f950*/  UMOV UR8, UR19 ;  /* 0x0000001300087c82 */ /* 0x001fe20008000000 */
[----:B------:R-:W-:-:S02]  /*f960*/  UMOV UR11, UR21 ;  /* 0x00000015000b7c82 */ /* 0x000fc40008000000 */
[----:B------:R0:W-:Y:S02]  /*f970*/  UTMALDG.3D [UR8], [UR30], desc[UR16] ;  /* 0x000010081e0075b4 */ /* 0x0001e40008011000 */
[----:B0-----:R-:W-:Y:S05]  /*f980*/  @P1 BRA `(.L_x_309) ;  /* 0xfffffffc00381947 */ /* 0x001fea000383ffff */
.L_x_306:
[----:B------:R-:W-:Y:S05]  /*f990*/  BSYNC B1 ;  /* 0x0000000000017941 */ /* 0x000fea0003800000 */
.L_x_305:
[----:B------:R-:W2:Y:S01]  /*f9a0*/  LDL.LU R17, [R1+0x7c] ;  /* 0x00007c0001117983 */ /* 0x000ea20000300800 */
[----:B------:R-:W-:Y:S01]  /*f9b0*/  LOP3.LUT P1, RZ, R10, 0xff, RZ, 0xc0, !PT ;  /* 0x000000ff0aff7812 */ /* 0x000fe2000782c0ff */
[----:B------:R-:W-:Y:S01]  /*f9c0*/  VIADD R4, R11, UR20 ;  /* 0x000000140b047c36 */ /* 0x000fe20008000000 */
[----:B------:R-:W-:Y:S01]  /*f9d0*/  ULDC.64 UR8, c[0x0][0x650] ;  /* 0x0001940000087ab9 */ /* 0x000fe20000000a00 */
[----:B------:R-:W3:Y:S01]  /*f9e0*/  LDL.LU R16, [R1+0x80] ;  /* 0x0000800001107983 */ /* 0x000ee20000300800 */
[----:B------:R-:W-:Y:S01]  /*f9f0*/  IMAD.U32 R6, RZ, RZ, UR20 ;  /* 0x00000014ff067e24 */ /* 0x000fe2000f8e00ff */
[----:B------:R-:W-:Y:S01]  /*fa00*/  UISETP.GE.U32.AND UP0, UPT, UR20, 0x5, UPT ;  /* 0x000000051400788c */ /* 0x000fe2000bf06070 */
[----:B------:R-:W-:Y:S01]  /*fa10*/  ISETP.GT.U32.AND P0, PT, R4, 0x4, PT ;  /* 0x000000040400780c */ /* 0x000fe20003f04070 */
[----:B------:R-:W-:Y:S01]  /*fa20*/  BSSY B1, `(.L_x_310) ;  /* 0x000006e000017945 */ /* 0x000fe20003800000 */
[----:B------:R-:W-:Y:S01]  /*fa30*/  IMAD.MOV.U32 R7, RZ, RZ, -0x1 ;  /* 0xffffffffff077424 */ /* 0x000fe200078e00ff */
[----:B------:R-:W-:-:S02]  /*fa40*/  PRMT R10, RZ, 0x7610, R10 ;  /* 0x00007610ff0a7816 */ /* 0x000fc4000000000a */
[----:B------:R-:W-:Y:S01]  /*fa50*/  ISETP.LT.U32.AND P0, PT, R6, 0x5, P0 ;  /* 0x000000050600780c */ /* 0x000fe20000701070 */
[----:B------:R-:W-:Y:S01]  /*fa60*/  IMAD.MOV.U32 R6, RZ, RZ, -0x1 ;  /* 0xffffffffff067424 */ /* 0x000fe200078e00ff */
[----:B------:R-:W0:Y:S01]  /*fa70*/  @P1 S2R R0, SR_CgaCtaId ;  /* 0x0000000000001919 */ /* 0x000e220000008800 */
[----:B------:R-:W-:Y:S02]  /*fa80*/  @P1 MOV R3, 0x400 ;  /* 0x0000040000031802 */ /* 0x000fe40000000f00 */
[----:B------:R-:W-:Y:S02]  /*fa90*/  PLOP3.LUT P2, PT, PT, PT, UP0, 0x80, 0x0 ;  /* 0x000000000000781c */ /* 0x000fe40003f4f008 */
[----:B0-----:R-:W-:Y:S01]  /*faa0*/  @P1 LEA R5, R0, R3, 0x18 ;  /* 0x0000000300051211 */ /* 0x001fe200078ec0ff */
[----:B------:R-:W-:-:S03]  /*fab0*/  IMAD.WIDE.U32 R2, R4, -0x33333333, RZ ;  /* 0xcccccccd04027825 */ /* 0x000fc600078e00ff */
[----:B------:R0:W-:Y:S01]  /*fac0*/  @P1 SYNCS.ARRIVE.TRANS64.A1T0 RZ, [R5+URZ+0x68], RZ ;  /* 0x000068ff05ff19a7 */ /* 0x0001e2000810003f */
[----:B------:R-:W-:Y:S02]  /*fad0*/  PRMT R2, RZ, 0x7610, R2 ;  /* 0x00007610ff027816 */ /* 0x000fe40000000002 */
[----:B0-----:R-:W-:Y:S02]  /*fae0*/  SHF.R.U32.HI R5, RZ, 0x2, R3 ;  /* 0x00000002ff057819 */ /* 0x001fe40000011603 */
[----:B------:R-:W-:-:S03]  /*faf0*/  SEL R3, RZ, 0x1, !P0 ;  /* 0x00000001ff037807 */ /* 0x000fc60004000000 */
[----:B------:R-:W-:Y:S01]  /*fb00*/  IMAD R11, R5, -0x5, R4 ;  /* 0xfffffffb050b7824 */ /* 0x000fe200078e0204 */
[----:B------:R-:W-:-:S04]  /*fb10*/  LOP3.LUT R8, R8, R3, RZ, 0x3c, !PT ;  /* 0x0000000308087212 */ /* 0x000fc800078e3cff */
[----:B------:R-:W-:Y:S01]  /*fb20*/  @P2 LOP3.LUT R8, R8, 0x1, R5, 0x78, !PT ;  /* 0x0000000108082812 */ /* 0x000fe200078e7805 */
[----:B------:R-:W-:Y:S01]  /*fb30*/  IMAD.MOV.U32 R5, RZ, RZ, -0x1 ;  /* 0xffffffffff057424 */ /* 0x000fe200078e00ff */
[----:B---3--:R-:W-:-:S04]  /*fb40*/  IADD3 R16, P1, R16, UR24, RZ ;  /* 0x0000001810107c10 */ /* 0x008fc8000ff3e0ff */
[----:B--2---:R-:W-:Y:S01]  /*fb50*/  IADD3.X R17, R17, UR18, RZ, P1, !PT ;  /* 0x0000001211117c10 */ /* 0x004fe20008ffe4ff */
[----:B------:R0:W-:Y:S01]  /*fb60*/  STL [R1+0x80], R16 ;  /* 0x0000801001007387 */ /* 0x0001e20000100800 */
[----:B------:R-:W-:-:S03]  /*fb70*/  ISETP.GE.U32.AND P0, PT, R16, UR8, PT ;  /* 0x0000000810007c0c */ /* 0x000fc6000bf06070 */
[----:B------:R0:W-:Y:S01]  /*fb80*/  STL [R1+0x7c], R17 ;  /* 0x00007c1101007387 */ /* 0x0001e20000100800 */
[----:B------:R-:W-:-:S13]  /*fb90*/  ISETP.GE.U32.AND.EX P0, PT, R17, UR9, PT, P0 ;  /* 0x0000000911007c0c */ /* 0x000fda000bf06100 */
[----:B0-----:R-:W-:Y:S05]  /*fba0*/  @P0 BRA `(.L_x_311) ;  /* 0x0000000400540947 */ /* 0x001fea0003800000 */
[----:B------:R-:W-:Y:S01]  /*fbb0*/  ULDC.64 UR8, c[0x0][0x628] ;  /* 0x00018a0000087ab9 */ /* 0x000fe20000000a00 */
[----:B------:R-:W0:Y:S01]  /*fbc0*/  S2R R12, SR_CTAID.X ;  /* 0x00000000000c7919 */ /* 0x000e220000002500 */
[----:B------:R-:W-:Y:S01]  /*fbd0*/  ISETP.NE.U32.AND P0, PT, RZ, UR8, PT ;  /* 0x00000008ff007c0c */ /* 0x000fe2000bf05070 */
[----:B------:R-:W-:Y:S01]  /*fbe0*/  ULDC UR10, c[0x0][0x630] ;  /* 0x00018c00000a7ab9 */ /* 0x000fe20000000800 */
[----:B------:R-:W-:Y:S01]  /*fbf0*/  IMAD.MOV.U32 R2, RZ, RZ, R16 ;  /* 0x000000ffff027224 */ /* 0x000fe200078e0010 */
[----:B------:R-:W1:Y:S01]  /*fc00*/  S2R R9, SR_CTAID.Y ;  /* 0x0000000000097919 */ /* 0x000e620000002600 */
[----:B------:R-:W-:Y:S01]  /*fc10*/  ISETP.NE.AND.EX P0, PT, RZ, UR9, PT, P0 ;  /* 0x00000009ff007c0c */ /* 0x000fe2000bf05300 */
[----:B------:R-:W-:-:S12]  /*fc20*/  IMAD.MOV.U32 R3, RZ, RZ, R17 ;  /* 0x000000ffff037224 */ /* 0x000fd800078e0011 */
[----:B------:R-:W-:Y:S05]  /*fc30*/  @!P0 BRA `(.L_x_312) ;  /* 0x0000000000288947 */ /* 0x000fea0003800000 */
[----:B------:R-:W-:Y:S02]  /*fc40*/  ULDC UR7, c[0x0][0x634] ;  /* 0x00018d0000077ab9 */ /* 0x000fe40000000800 */
[----:B------:R-:W-:-:S05]  /*fc50*/  IADD3 R7, P0, R16, UR7, RZ ;  /* 0x0000000710077c10 */ /* 0x000fca000ff1e0ff */
[----:B------:R-:W-:-:S04]  /*fc60*/  IMAD.X R13, RZ, RZ, R17, P0 ;  /* 0x000000ffff0d7224 */ /* 0x000fc800000e0611 */
[----:B------:R-:W-:-:S04]  /*fc70*/  IMAD.WIDE.U32 R4, R13, UR8, RZ ;  /* 0x000000080d047c25 */ /* 0x000fc8000f8e00ff */
[----:B------:R-:W-:-:S04]  /*fc80*/  IMAD.WIDE.U32 R4, P0, R7, UR9, R4 ;  /* 0x0000000907047c25 */ /* 0x000fc8000f800004 */
[----:B------:R-:W-:-:S04]  /*fc90*/  IMAD.WIDE.U32 R6, R7, UR8, RZ ;  /* 0x0000000807067c25 */ /* 0x000fc8000f8e00ff */
[----:B------:R-:W-:Y:S01]  /*fca0*/  IMAD.X R3, RZ, RZ, RZ, P0 ;  /* 0x000000ffff037224 */ /* 0x000fe200000e06ff */
[----:B------:R-:W-:Y:S01]  /*fcb0*/  IADD3 RZ, P0, R7, R4, RZ ;  /* 0x0000000407ff7210 */ /* 0x000fe20007f1e0ff */
[----:B------:R-:W-:-:S04]  /*fcc0*/  IMAD.MOV.U32 R2, RZ, RZ, R5 ;  /* 0x000000ffff027224 */ /* 0x000fc800078e0005 */
[----:B------:R-:W-:-:S08]  /*fcd0*/  IMAD.WIDE.U32.X R2, R13, UR9, R2, P0 ;  /* 0x000000090d027c25 */ /* 0x000fd000080e0402 */
.L_x_312:
[--C-:B------:R-:W-:Y:S01]  /*fce0*/  SHF.R.U64 R6, R2, UR10, R3.reuse ;  /* 0x0000000a02067c19 */ /* 0x100fe20008001203 */
[----:B------:R-:W-:Y:S01]  /*fcf0*/  ULDC.64 UR8, c[0x0][0x620] ;  /* 0x0001880000087ab9 */ /* 0x000fe20000000a00 */
[----:B------:R-:W-:Y:S01]  /*fd00*/  SHF.R.U32.HI R2, RZ, UR10, R3 ;  /* 0x0000000aff027c19 */ /* 0x000fe20008011603 */
[----:B------:R-:W-:Y:S01]  /*fd10*/  IMAD.MOV.U32 R3, RZ, RZ, R17 ;  /* 0x000000ffff037224 */ /* 0x000fe200078e0011 */
[----:B------:R-:W-:Y:S01]  /*fd20*/  IADD3 R5, P0, RZ, -R6, RZ ;  /* 0x80000006ff057210 */ /* 0x000fe20007f1e0ff */
[----:B------:R-:W-:Y:S01]  /*fd30*/  ULDC UR7, c[0x0][0x150] ;  /* 0x0000540000077ab9 */ /* 0x000fe20000000800 */
[----:B0-----:R-:W-:Y:S01]  /*fd40*/  I2FP.F32.U32 R7, R12 ;  /* 0x0000000c00077245 */ /* 0x001fe20000201000 */
[----:B------:R-:W0:Y:S01]  /*fd50*/  LDC R19, c[0x0][0x144] ;  /* 0x00005100ff137b82 */ /* 0x000e220000000800 */
[----:B------:R-:W-:Y:S01]  /*fd60*/  ULDC.64 UR10, c[0x0][0x640] ;  /* 0x00019000000a7ab9 */ /* 0x000fe20000000a00 */
[----:B------:R-:W-:Y:S01]  /*fd70*/  IMAD.X R2, RZ, RZ, ~R2, P0 ;  /* 0x000000ffff027224 */ /* 0x000fe200000e0e02 */
[----:B------:R-:W-:-:S03]  /*fd80*/  ISETP.NE.U32.AND P0, PT, RZ, UR10, PT ;  /* 0x0000000aff007c0c */ /* 0x000fc6000bf05070 */
[----:B------:R-:W-:Y:S01]  /*fd90*/  IMAD R4, R2, UR8, RZ ;  /* 0x0000000802047c24 */ /* 0x000fe2000f8e02ff */
[----:B------:R-:W-:Y:S01]  /*fda0*/  ISETP.NE.AND.EX P0, PT, RZ, UR11, PT, P0 ;  /* 0x0000000bff007c0c */ /* 0x000fe2000bf05300 */
[----:B------:R-:W-:Y:S01]  /*fdb0*/  IMAD.MOV.U32 R2, RZ, RZ, R16 ;  /* 0x000000ffff027224 */ /* 0x000fe200078e0010 */
[----:B------:R-:W2:Y:S03]  /*fdc0*/  LDC R14, c[0x0][0x148] ;  /* 0x00005200ff0e7b82 */ /* 0x000ea60000000800 */
[----:B------:R-:W-:Y:S01]  /*fdd0*/  IMAD.WIDE.U32 R2, R5, UR8, R2 ;  /* 0x0000000805027c25 */ /* 0x000fe2000f8e0002 */
[----:B------:R-:W-:-:S03]  /*fde0*/  ULDC UR8, c[0x0][0x154] ;  /* 0x0000550000087ab9 */ /* 0x000fc60000000800 */
[----:B------:R-:W-:Y:S02]  /*fdf0*/  IMAD R5, R5, UR9, R4 ;  /* 0x0000000905057c24 */ /* 0x000fe4000f8e0204 */
[----:B------:R-:W-:Y:S01]  /*fe00*/  FMUL R4, R7, UR7 ;  /* 0x0000000707047c20 */ /* 0x000fe20008400000 */
[----:B------:R-:W-:Y:S01]  /*fe10*/  ULDC UR7, c[0x0][0x618] ;  /* 0x0001860000077ab9 */ /* 0x000fe20000000800 */
[----:B------:R-:W-:Y:S01]  /*fe20*/  ULDC UR9, c[0x0][0x608] ;  /* 0x0001820000097ab9 */ /* 0x000fe20000000800 */
[----:B------:R-:W-:-:S03]  /*fe30*/  IMAD.IADD R3, R3, 0x1, R5 ;  /* 0x0000000103037824 */ /* 0x000fc600078e0205 */
[----:B------:R-:W3:Y:S02]  /*fe40*/  F2I.U32.TRUNC.NTZ R4, R4 ;  /* 0x0000000400047305 */ /* 0x000ee4000020f000 */
[----:B------:R-:W-:Y:S02]  /*fe50*/  SHF.R.U64 R7, R2, UR7, R3 ;  /* 0x0000000702077c19 */ /* 0x000fe40008001203 */
[----:B-1----:R-:W-:-:S05]  /*fe60*/  I2FP.F32.U32 R2, R9 ;  /* 0x0000000900027245 */ /* 0x002fca0000201000 */
[----:B------:R-:W-:Y:S01]  /*fe70*/  FMUL R5, R2, UR8 ;  /* 0x0000000802057c20 */ /* 0x000fe20008400000 */
[----:B------:R-:W-:Y:S01]  /*fe80*/  SHF.R.U32.HI R2, RZ, UR7, R3 ;  /* 0x00000007ff027c19 */ /* 0x000fe20008011603 */
[----:B------:R-:W-:Y:S02]  /*fe90*/  ULDC UR7, c[0x0][0x658] ;  /* 0x0001960000077ab9 */ /* 0x000fe40000000800 */
[----:B------:R1:W4:Y:S01]  /*fea0*/  F2I.U32.TRUNC.NTZ R16, R5 ;  /* 0x0000000500107305 */ /* 0x000322000020f000 */
[----:B------:R-:W-:Y:S01]  /*feb0*/  SHF.R.U64 R15, R7, UR9, R2 ;  /* 0x00000009070f7c19 */ /* 0x000fe20008001202 */
[----:B---3--:R-:W-:Y:S01]  /*fec0*/  IMAD.MOV R4, RZ, RZ, -R4 ;  /* 0x000000ffff047224 */ /* 0x008fe200078e0a04 */
[----:B------:R-:W-:-:S03]  /*fed0*/  SHF.R.U32.HI R2, RZ, UR9, R2 ;  /* 0x00000009ff027c19 */ /* 0x000fc60008011602 */
[----:B0-----:R-:W-:Y:S01]  /*fee0*/  IMAD R12, R19, R4, R12 ;  /* 0x00000004130c7224 */ /* 0x001fe200078e020c */
[--C-:B------:R-:W-:Y:S02]  /*fef0*/  SHF.R.U64 R13, R15, UR7, R2.reuse ;  /* 0x000000070f0d7c19 */ /* 0x100fe40008001202 */
[----:B------:R-:W-:-:S03]  /*ff00*/  SHF.R.U32.HI R17, RZ, UR7, R2 ;  /* 0x00000007ff117c19 */ /* 0x000fc60008011602 */
[----:B------:R-:W-:Y:S02]  /*ff10*/  IMAD.MOV.U32 R2, RZ, RZ, R13 ;  /* 0x000000ffff027224 */ /* 0x000fe400078e000d */
[----:B------:R-:W-:Y:S01]  /*ff20*/  IMAD.MOV.U32 R3, RZ, RZ, R17 ;  /* 0x000000ffff037224 */ /* 0x000fe200078e0011 */
[----:B-12-4-:R-:W-:Y:S06]  /*ff30*/  @!P0 BRA `(.L_x_313) ;  /* 0x0000000000288947 */ /* 0x016fec0003800000 */
[----:B------:R-:W-:Y:S02]  /*ff40*/  ULDC UR7, c[0x0][0x64c] ;  /* 0x0001930000077ab9 */ /* 0x000fe40000000800 */
[----:B------:R-:W-:-:S05]  /*ff50*/  IADD3 R3, P0, R13, UR7, RZ ;  /* 0x000000070d037c10 */ /* 0x000fca000ff1e0ff */
[----:B------:R-:W-:-:S04]  /*ff60*/  IMAD.X R17, RZ, RZ, R17, P0 ;  /* 0x000000ffff117224 */ /* 0x000fc800000e0611 */
[----:B------:R-:W-:-:S04]  /*ff70*/  IMAD.WIDE.U32 R4, R17, UR10, RZ ;  /* 0x0000000a11047c25 */ /* 0x000fc8000f8e00ff */
[----:B------:R-:W-:-:S04]  /*ff80*/  IMAD.WIDE.U32 R4, P0, R3, UR11, R4 ;  /* 0x0000000b03047c25 */ /* 0x000fc8000f800004 */
[----:B------:R-:W-:-:S04]  /*ff90*/  IMAD.WIDE.U32 R2, R3, UR10, RZ ;  /* 0x0000000a03027c25 */ /* 0x000fc8000f8e00ff */
[----:B------:R-:W-:Y:S01]  /*ffa0*/  IMAD.MOV.U32 R2, RZ, RZ, R5 ;  /* 0x000000ffff027224 */ /* 0x000fe200078e0005 */
[----:B------:R-:W-:Y:S01]  /*ffb0*/  IADD3 RZ, P1, R3, R4, RZ ;  /* 0x0000000403ff7210 */ /* 0x000fe20007f3e0ff */
[----:B------:R-:W-:-:S04]  /*ffc0*/  IMAD.X R3, RZ, RZ, RZ, P0 ;  /* 0x000000ffff037224 */ /* 0x000fc800000e06ff */
[----:B------:R-:W-:-:S08]  /*ffd0*/  IMAD.WIDE.U32.X R2, R17, UR11, R2, P1 ;  /* 0x0000000b11027c25 */ /* 0x000fd000088e0402 */
.L_x_313:
[----:B------:R-:W-:Y:S01]  /*ffe0*/  ULDC UR7, c[0x0][0x648] ;  /* 0x0001920000077ab9 */ /* 0x000fe20000000800 */
[----:B------:R-:W-:Y:S01]  /*fff0*/  LOP3.LUT R15, R15, UR6, RZ, 0xc0, !PT ;  /* 0x000000060f0f7c12 */ /* 0x000fe2000f8ec0ff */
[----:B------:R-:W-:Y:S01]  /*10000*/  IMAD.MOV R16, RZ, RZ, -R16 ;  /* 0x000000ffff107224 */ /* 0x000fe200078e0a10 */
[----:B------:R-:W-:Y:S01]  /*10010*/  SHF.R.U64 R2, R2, UR7, R3 ;  /* 0x0000000702027c19 */ /* 0x000fe20008001203 */
[----:B------:R-:W-:Y:S01]  /*10020*/  ULDC UR7, c[0x0][0x638] ;  /* 0x00018e0000077ab9 */ /* 0x000fe20000000800 */
[----:B------:R-:W-:Y:S01]  /*10030*/  ULDC UR8, c[0x0][0x610] ;  /* 0x0001840000087ab9 */ /* 0x000fe20000000800 */
[----:B------:R-:W-:Y:S02]  /*10040*/  @P4 IMAD R12, R14, R16, R9 ;  /* 0x000000100e0c4224 */ /* 0x000fe400078e0209 */
[----:B------:R-:W-:Y:S02]  /*10050*/  IMAD.MOV R4, RZ, RZ, -R2 ;  /* 0x000000ffff047224 */ /* 0x000fe400078e0a02 */
[----:B------:R-:W-:Y:S01]  /*10060*/  IMAD R5, R2, UR5, R15 ;  /* 0x0000000502057c24 */ /* 0x000fe2000f8e020f */
[----:B------:R-:W-:Y:S01]  /*10070*/  LOP3.LUT R2, R7, UR4, RZ, 0xc0, !PT ;  /* 0x0000000407027c12 */ /* 0x000fe2000f8ec0ff */
[----:B------:R-:W-:Y:S01]  /*10080*/  IMAD R13, R4, UR7, R13 ;  /* 0x00000007040d7c24 */ /* 0x000fe2000f8e020d */
[----:B------:R-:W-:Y:S01]  /*10090*/  ULDC UR7, c[0x0][0x600] ;  /* 0x0001800000077ab9 */ /* 0x000fe20000000800 */
[----:B------:R-:W-:-:S02]  /*100a0*/  IMAD R5, R5, UR8, R12 ;  /* 0x0000000805057c24 */ /* 0x000fc4000f8e020c */
[----:B------:R-:W-:Y:S02]  /*100b0*/  IMAD R4, R13, UR7, R2 ;  /* 0x000000070d047c24 */ /* 0x000fe4000f8e0202 */
[----:B------:R-:W-:-:S03]  /*100c0*/  IMAD.MOV.U32 R3, RZ, RZ, 0x1 ;  /* 0x00000001ff037424 */ /* 0x000fc600078e00ff */
[----:B------:R-:W-:Y:S02]  /*100d0*/  SEL R7, R4, R5, !P4 ;  /* 0x0000000504077207 */ /* 0x000fe40006000000 */
[----:B------:R-:W-:Y:S02]  /*100e0*/  PRMT R2, R3, 0x7610, R2 ;  /* 0x0000761003027816 */ /* 0x000fe40000000002 */
[----:B------:R-:W-:-:S07]  /*100f0*/  SEL R5, R5, R4, !P4 ;  /* 0x0000000405057207 */ /* 0x000fce0006000000 */
.L_x_311:
[----:B------:R-:W-:Y:S05]  /*10100*/  BSYNC B1 ;  /* 0x0000000000017941 */ /* 0x000fea0003800000 */
.L_x_310:
[----:B------:R-:W-:-:S13]  /*10110*/  LOP3.LUT P0, RZ, R2, 0xff, RZ, 0xc0, !PT ;  /* 0x000000ff02ff7812 */ /* 0x000fda000780c0ff */
[----:B------:R-:W-:Y:S05]  /*10120*/  @P0 BRA `(.L_x_314) ;  /* 0xfffffff400180947 */ /* 0x000fea000383ffff */
[----:B------:R-:W-:Y:S05]  /*10130*/  BSYNC B0 ;  /* 0x0000000000007941 */ /* 0x000fea0003800000 */
.L_x_303:
[----:B------:R-:W-:-:S03]  /*10140*/  UMOV UR7, 0xffffffff ;  /* 0xffffffff00077882 */ /* 0x000fc60000000000 */
[----:B------:R-:W-:Y:S05]  /*10150*/  BRA.DIV UR7, `(.L_x_315) ;  /* 0x00000006074c7947 */ /* 0x000fea000b800000 */
[----:B------:R-:W-:-:S13]  /*10160*/  ELECT P0, URZ, PT ;  /* 0x00000000003f782f */ /* 0x000fda0003800000 */
.L_x_330:
[----:B------:R-:W-:Y:S04]  /*10170*/  BSSY B0, `(.L_x_316) ;  /* 0x0000035000007945 */ /* 0x000fe80003800000 */
[----:B------:R-:W-:Y:S05]  /*10180*/  @!P0 BRA `(.L_x_317) ;  /* 0x0000000000cc8947 */ /* 0x000fea0003800000 */
[----:B------:R-:W-:-:S04]  /*10190*/  ULOP3.LUT UR7, UR13, 0x2, URZ, 0xfc, !UPT ;  /* 0x000000020d077892 */ /* 0x000fc8000f8efc3f */
[----:B------:R-:W-:-:S06]  /*101a0*/  UISETP.NE.AND UP0, UPT, UR7, 0x3, UPT ;  /* 0x000000030700788c */ /* 0x000fcc000bf05270 */
[----:B------:R-:W-:-:S13]  /*101b0*/  PLOP3.LUT P0, PT, PT, PT, UP0, 0x80, 0x0 ;  /* 0x000000000000781c */ /* 0x000fda0003f0f008 */
[----:B------:R-:W-:Y:S05]  /*101c0*/  @!P0 BRA `(.L_x_318) ;  /* 0x0000000000048947 */ /* 0x000fea0003800000 */
[----:B------:R-:W-:Y:S01]  /*101d0*/  BPT.TRAP 0x1 ;  /* 0x000000040000795c */ /* 0x000fe20000300000 */
.L_x_318:
[----:B------:R-:W0:Y:S01]  /*101e0*/  S2R R3, SR_CgaCtaId ;  /* 0x0000000000037919 */ /* 0x000e220000008800 */
[----:B------:R-:W-:Y:S02]  /*101f0*/  MOV R0, 0x400 ;  /* 0x0000040000007802 */ /* 0x000fe40000000f00 */
[----:B------:R-:W-:Y:S02]  /*10200*/  SHF.L.U32 R2, R8, 0x1f, RZ ;  /* 0x0000001f08027819 */ /* 0x000fe400000006ff */
[----:B0-----:R-:W-:-:S05]  /*10210*/  LEA R0, R3, R0, 0x18 ;  /* 0x0000000003007211 */ /* 0x001fca00078ec0ff */
[----:B------:R-:W-:-:S04]  /*10220*/  VIADD R0, R0, 0x28 ;  /* 0x0000002800007836 */ /* 0x000fc80000000000 */
[C---:B------:R-:W-:Y:S02]  /*10230*/  IMAD R5, R11.reuse, 0x8, R0 ;  /* 0x000000080b057824 */ /* 0x040fe400078e0200 */
[----:B------:R-:W-:Y:S02]  /*10240*/  VIADD R11, R11, 0x1 ;  /* 0x000000010b0b7836 */ /* 0x000fe40000000000 */
[----:B------:R-:W0:Y:S03]  /*10250*/  SYNCS.PHASECHK.TRANS64.TRYWAIT P0, [R5+URZ], R2 ;  /* 0x00000002050075a7 */ /* 0x000e26000800017f */
[----:B------:R-:W-:-:S04]  /*10260*/  ISETP.NE.AND P1, PT, R11, 0x5, PT ;  /* 0x000000050b00780c */ /* 0x000fc80003f25270 */
[----:B------:R-:W-:Y:S02]  /*10270*/  SEL R3, RZ, 0x1, P1 ;  /* 0x00000001ff037807 */ /* 0x000fe40000800000 */
[----:B------:R-:W-:Y:S02]  /*10280*/  SEL R11, R11, RZ, P1 ;  /* 0x000000ff0b0b7207 */ /* 0x000fe40000800000 */
[----:B------:R-:W-:-:S03]  /*10290*/  LOP3.LUT R8, R8, R3, RZ, 0x3c, !PT ;  /* 0x0000000308087212 */ /* 0x000fc600078e3cff */
[----:B------:R-:W-:Y:S01]  /*102a0*/  IMAD R7, R11, 0x8, R0 ;  /* 0x000000080b077824 */ /* 0x000fe200078e0200 */
[----:B------:R-:W-:Y:S01]  /*102b0*/  SHF.L.U32 R4, R8, 0x1f, RZ ;  /* 0x0000001f08047819 */ /* 0x000fe200000006ff */
[----:B0-----:R-:W-:Y:S06]  /*102c0*/  @!P0 BRA `(.L_x_319) ;  /* 0x0000000400108947 */ /* 0x001fec0003800000 */
.L_x_331:
[----:B------:R-:W1:Y:S01]  /*102d0*/  SYNCS.PHASECHK.TRANS64.TRYWAIT P0, [R7+URZ], R4 ;  /* 0x00000004070075a7 */ /* 0x000e62000800017f */
[----:B0-----:R-:W-:-:S05]  /*102e0*/  VIADD R2, R11, 0x1 ;  /* 0x000000010b027836 */ /* 0x001fca0000000000 */
[----:B------:R-:W-:-:S04]  /*102f0*/  ISETP.NE.AND P1, PT, R2, 0x5, PT ;  /* 0x000000050200780c */ /* 0x000fc80003f25270 */
[----:B------:R-:W-:Y:S02]  /*10300*/  SEL R3, RZ, 0x1, P1 ;  /* 0x00000001ff037807 */ /* 0x000fe40000800000 */
[----:B------:R-:W-:Y:S02]  /*10310*/  SEL R9, R2, RZ, P1 ;  /* 0x000000ff02097207 */ /* 0x000fe40000800000 */
[----:B------:R-:W-:-:S03]  /*10320*/  LOP3.LUT R8, R8, R3, RZ, 0x3c, !PT ;  /* 0x0000000308087212 */ /* 0x000fc600078e3cff */
[----:B------:R-:W-:Y:S01]  /*10330*/  IMAD R10, R9, 0x8, R0 ;  /* 0x00000008090a7824 */ /* 0x000fe200078e0200 */
[----:B------:R-:W-:Y:S01]  /*10340*/  SHF.L.U32 R5, R8, 0x1f, RZ ;  /* 0x0000001f08057819 */ /* 0x000fe200000006ff */
[----:B-1----:R-:W-:Y:S06]  /*10350*/  @!P0 BRA `(.L_x_320) ;  /* 0x0000000400008947 */ /* 0x002fec0003800000 */
.L_x_332:
[----:B------:R-:W1:Y:S01]  /*10360*/  SYNCS.PHASECHK.TRANS64.TRYWAIT P0, [R10+URZ], R5 ;  /* 0x000000050a0075a7 */ /* 0x000e62000800017f */
[----:B------:R-:W-:-:S05]  /*10370*/  VIADD R2, R9, 0x1 ;  /* 0x0000000109027836 */ /* 0x000fca0000000000 */
[----:B------:R-:W-:-:S04]  /*10380*/  ISETP.NE.AND P1, PT, R2, 0x5, PT ;  /* 0x000000050200780c */ /* 0x000fc80003f25270 */
[----:B------:R-:W-:Y:S02]  /*10390*/  SEL R3, RZ, 0x1, P1 ;  /* 0x00000001ff037807 */ /* 0x000fe40000800000 */
[----:B0-----:R-:W-:Y:S02]  /*103a0*/  SEL R7, R2, RZ, P1 ;  /* 0x000000ff02077207 */ /* 0x001fe40000800000 */
[----:B------:R-:W-:-:S03]  /*103b0*/  LOP3.LUT R9, R8, R3, RZ, 0x3c, !PT ;  /* 0x0000000308097212 */ /* 0x000fc600078e3cff */
[----:B------:R-:W-:Y:S01]  /*103c0*/  IMAD R11, R7, 0x8, R0 ;  /* 0x00000008070b7824 */ /* 0x000fe200078e0200 */
[----:B------:R-:W-:Y:S01]  /*103d0*/  SHF.L.U32 R6, R9, 0x1f, RZ ;  /* 0x0000001f09067819 */ /* 0x000fe200000006ff */
[----:B-1----:R-:W-:Y:S06]  /*103e0*/  @!P0 BRA `(.L_x_321) ;  /* 0x0000000000f08947 */ /* 0x002fec0003800000 */
.L_x_333:
[----:B------:R-:W1:Y:S01]  /*103f0*/  SYNCS.PHASECHK.TRANS64.TRYWAIT P0, [R11+URZ], R6 ;  /* 0x000000060b0075a7 */ /* 0x000e62000800017f */
[----:B------:R-:W-:-:S05]  /*10400*/  VIADD R2, R7, 0x1 ;  /* 0x0000000107027836 */ /* 0x000fca0000000000 */
[----:B------:R-:W-:-:S04]  /*10410*/  ISETP.NE.AND P1, PT, R2, 0x5, PT ;  /* 0x000000050200780c */ /* 0x000fc80003f25270 */
[----:B------:R-:W-:Y:S02]  /*10420*/  SEL R4, RZ, 0x1, P1 ;  /* 0x00000001ff047807 */ /* 0x000fe40000800000 */
[----:B------:R-:W-:Y:S02]  /*10430*/  SEL R3, R2, RZ, P1 ;  /* 0x000000ff02037207 */ /* 0x000fe40000800000 */
[----:B------:R-:W-:Y:S01]  /*10440*/  LOP3.LUT R4, R9, R4, RZ, 0x3c, !PT ;  /* 0x0000000409047212 */ /* 0x000fe200078e3cff */
[----:B-1----:R-:W-:Y:S06]  /*10450*/  @!P0 BRA `(.L_x_322) ;  /* 0x0000000000e88947 */ /* 0x002fec0003800000 */
.L_x_334:
[----:B------:R-:W-:Y:S01]  /*10460*/  IMAD R3, R3, 0x8, R0 ;  /* 0x0000000803037824 */ /* 0x000fe200078e0200 */
[----:B------:R-:W-:-:S07]  /*10470*/  SHF.L.U32 R0, R4, 0x1f, RZ ;  /* 0x0000001f04007819 */ /* 0x000fce00000006ff */
.L_x_323:
[----:B--2---:R2:W3:Y:S02]  /*10480*/  SYNCS.PHASECHK.TRANS64.TRYWAIT P0, [R3+URZ], R0 ;  /* 0x00000000030075a7 */ /* 0x0044e4000800017f */
[----:B---3--:R-:W-:Y:S05]  /*10490*/  @!P0 NANOSLEEP.SYNCS 0x989680 ;  /* 0x009896800000895d */ /* 0x008fea0003900000 */
[----:B------:R-:W3:Y:S02]  /*104a0*/  @!P0 SYNCS.PHASECHK.TRANS64 P0, [R3+URZ], R0 ;  /* 0x00000000030085a7 */ /* 0x000ee4000800007f */
[----:B---3--:R-:W-:Y:S05]  /*104b0*/  @!P0 BRA `(.L_x_323) ;  /* 0xfffffffc00f08947 */ /* 0x008fea000383ffff */
.L_x_317:
[----:B------:R-:W-:Y:S05]  /*104c0*/  BSYNC B0 ;  /* 0x0000000000007941 */ /* 0x000fea0003800000 */
.L_x_316:
[----:B------:R-:W-:Y:S05]  /*104d0*/  EXIT ;  /* 0x000000000000794d */ /* 0x000fea0003800000 */
.L_x_21:
[----:B-1----:R-:W-:-:S04]  /*104e0*/  IMAD.U32 R3, RZ, RZ, UR6 ;  /* 0x00000006ff037e24 */ /* 0x002fc8000f8e00ff */
[----:B------:R1:W2:Y:S03]  /*104f0*/  SYNCS.PHASECHK.TRANS64.TRYWAIT P1, [R3+URZ], R0 ;  /* 0x00000000030075a7 */ /* 0x0002a6000802017f */
[----:B--2---:R-:W-:Y:S05]  /*10500*/  @!P1 NANOSLEEP.SYNCS 0x989680 ;  /* 0x009896800000995d */ /* 0x004fea0003900000 */
[----:B------:R-:W2:Y:S02]  /*10510*/  @!P1 SYNCS.PHASECHK.TRANS64 P1, [R3+URZ], R0 ;  /* 0x00000000030095a7 */ /* 0x000ea4000802007f */
[----:B--2---:R-:W-:Y:S05]  /*10520*/  @!P1 BRA `(.L_x_21) ;  /* 0xfffffffc00ec9947 */ /* 0x004fea000383ffff */
[----:B------:R-:W-:Y:S05]  /*10530*/  BRA `(.L_x_20) ;  /* 0xffffff1800207947 */ /* 0x000fea000383ffff */
.L_x_27:
[----:B-----5:R1:W-:Y:S02]  /*10540*/  STL [R1+0x8c], R0 ;  /* 0x00008c0001007387 */ /* 0x0203e40000100800 */
[----:B-1----:R-:W-:-:S04]  /*10550*/  IMAD.U32 R0, RZ, RZ, UR16 ;  /* 0x00000010ff007e24 */ /* 0x002fc8000f8e00ff */
[----:B------:R1:W2:Y:S03]  /*10560*/  SYNCS.PHASECHK.TRANS64.TRYWAIT P1, [R0+URZ], R229 ;  /* 0x000000e5000075a7 */ /* 0x0002a6000802017f */
[----:B--2---:R-:W-:Y:S05]  /*10570*/  @!P1 NANOSLEEP.SYNCS 0x989680 ;  /* 0x009896800000995d */ /* 0x004fea0003900000 */
[----:B------:R1:W2:Y:S02]  /*10580*/  @!P1 SYNCS.PHASECHK.TRANS64 P1, [R0+URZ], R229 ;  /* 0x000000e5000095a7 */ /* 0x0002a4000802007f */
[----:B-1----:R1:W5:Y:S02]  /*10590*/  LDL.LU R0, [R1+0x8c] ;  /* 0x00008c0001007983 */ /* 0x0023640000300800 */
[----:B-12---:R-:W-:Y:S05]  /*105a0*/  @!P1 BRA `(.L_x_27) ;  /* 0xfffffffc00e49947 */ /* 0x006fea000383ffff */
[----:B------:R-:W-:Y:S05]  /*105b0*/  BRA `(.L_x_26) ;  /* 0xffffff2800b47947 */ /* 0x000fea000383ffff */
.L_x_304:
[----:B------:R-:W-:Y:S01]  /*105c0*/  BSSY B1, `(.L_x_324) ;  /* 0x0000006000017945 */ /* 0x000fe20003800000 */
[----:B------:R-:W-:-:S07]  /*105d0*/  IMAD.MOV.U32 R2, RZ, RZ, -0x1 ;  /* 0xffffffffff027424 */ /* 0x000fce00078e00ff */
[----:B------:R-:W-:Y:S05]  /*105e0*/  WARPSYNC.COLLECTIVE R2, `(.L_x_325) ;  /* 0x00000000020c7348 */ /* 0x000fea0003c00000 */
[----:B------:R-:W-:Y:S02]  /*105f0*/  ELECT P0, UR62, PT ;  /* 0x00000000003e782f */ /* 0x000fe40003800000 */
[----:B------:R-:W-:Y:S01]  /*10600*/  MOV R2, UR62 ;  /* 0x0000003e00027c02 */ /* 0x000fe20008000f00 */
[----:B------:R-:W-:Y:S10]  /*10610*/  ENDCOLLECTIVE ;  /* 0x000000000000791b */ /* 0x000ff40003800000 */
.L_x_325:
[----:B------:R-:W-:Y:S05]  /*10620*/  BSYNC B1 ;  /* 0x0000000000017941 */ /* 0x000fea0003800000 */
.L_x_324:
[----:B------:R-:W-:Y:S05]  /*10630*/  BRA `(.L_x_326) ;  /* 0xffffffec00e07947 */ /* 0x000fea000383ffff */
.L_x_307:
[----:B0-----:R0:W2:Y:S02]  /*10640*/  SYNCS.PHASECHK.TRANS64.TRYWAIT P0, [R13+URZ+0x28], R4 ;  /* 0x000028040d0075a7 */ /* 0x0010a4000800017f */
[----:B--2---:R-:W-:Y:S05]  /*10650*/  @!P0 NANOSLEEP.SYNCS 0x989680 ;  /* 0x009896800000895d */ /* 0x004fea0003900000 */
[----:B------:R-:W2:Y:S02]  /*10660*/  @!P0 SYNCS.PHASECHK.TRANS64 P0, [R13+URZ+0x28], R4 ;  /* 0x000028040d0085a7 */ /* 0x000ea4000800007f */
[----:B--2---:R-:W-:Y:S05]  /*10670*/  @!P0 BRA `(.L_x_307) ;  /* 0xfffffffc00f08947 */ /* 0x004fea000383ffff */
[----:B------:R-:W-:Y:S05]  /*10680*/  BRA `(.L_x_327) ;  /* 0xfffffff000247947 */ /* 0x000fea000383ffff */
.L_x_315:
[----:B------:R-:W-:Y:S01]  /*10690*/  BSSY B0, `(.L_x_328) ;  /* 0x0000006000007945 */ /* 0x000fe20003800000 */
[----:B------:R-:W-:-:S07]  /*106a0*/  IMAD.MOV.U32 R2, RZ, RZ, -0x1 ;  /* 0xffffffffff027424 */ /* 0x000fce00078e00ff */
[----:B------:R-:W-:Y:S05]  /*106b0*/  WARPSYNC.COLLECTIVE R2, `(.L_x_329) ;  /* 0x00000000020c7348 */ /* 0x000fea0003c00000 */
[----:B------:R-:W-:Y:S02]  /*106c0*/  ELECT P0, UR62, PT ;  /* 0x00000000003e782f */ /* 0x000fe40003800000 */
[----:B------:R-:W-:Y:S01]  /*106d0*/  MOV R2, UR62 ;  /* 0x0000003e00027c02 */ /* 0x000fe20008000f00 */
[----:B------:R-:W-:Y:S10]  /*106e0*/  ENDCOLLECTIVE ;  /* 0x000000000000791b */ /* 0x000ff40003800000 */
.L_x_329:
[----:B------:R-:W-:Y:S05]  /*106f0*/  BSYNC B0 ;  /* 0x0000000000007941 */ /* 0x000fea0003800000 */
.L_x_328:
[----:B------:R-:W-:Y:S05]  /*10700*/  BRA `(.L_x_330) ;  /* 0xfffffff800987947 */ /* 0x000fea000383ffff */
.L_x_319:
[----:B0-----:R0:W1:Y:S02]  /*10710*/  SYNCS.PHASECHK.TRANS64.TRYWAIT P0, [R5+URZ], R2 ;  /* 0x00000002050075a7 */ /* 0x001064000800017f */
[----:B-1----:R-:W-:Y:S05]  /*10720*/  @!P0 NANOSLEEP.SYNCS 0x989680 ;  /* 0x009896800000895d */ /* 0x002fea0003900000 */
[----:B------:R-:W1:Y:S02]  /*10730*/  @!P0 SYNCS.PHASECHK.TRANS64 P0, [R5+URZ], R2 ;  /* 0x00000002050085a7 */ /* 0x000e64000800007f */
[----:B-1----:R-:W-:Y:S05]  /*10740*/  @!P0 BRA `(.L_x_319) ;  /* 0xfffffffc00f08947 */ /* 0x002fea000383ffff */
[----:B------:R-:W-:Y:S05]  /*10750*/  BRA `(.L_x_331) ;  /* 0xfffffff800dc7947 */ /* 0x000fea000383ffff */
.L_x_320:
[----:B0-----:R0:W1:Y:S02]  /*10760*/  SYNCS.PHASECHK.TRANS64.TRYWAIT P0, [R7+URZ], R4 ;  /* 0x00000004070075a7 */ /* 0x001064000800017f */
[----:B-1----:R-:W-:Y:S05]  /*10770*/  @!P0 NANOSLEEP.SYNCS 0x989680 ;  /* 0x009896800000895d */ /* 0x002fea0003900000 */
[----:B------:R-:W1:Y:S02]  /*10780*/  @!P0 SYNCS.PHASECHK.TRANS64 P0, [R7+URZ], R4 ;  /* 0x00000004070085a7 */ /* 0x000e64000800007f */
[----:B-1----:R-:W-:Y:S05]  /*10790*/  @!P0 BRA `(.L_x_320) ;  /* 0xfffffffc00f08947 */ /* 0x002fea000383ffff */
[----:B------:R-:W-:Y:S05]  /*107a0*/  BRA `(.L_x_332) ;  /* 0xfffffff800ec7947 */ /* 0x000fea000383ffff */
.L_x_321:
[----:B0-----:R0:W1:Y:S02]  /*107b0*/  SYNCS.PHASECHK.TRANS64.TRYWAIT P0, [R10+URZ], R5 ;  /* 0x000000050a0075a7 */ /* 0x001064000800017f */
[----:B-1----:R-:W-:Y:S05]  /*107c0*/  @!P0 NANOSLEEP.SYNCS 0x989680 ;  /* 0x009896800000895d */ /* 0x002fea0003900000 */
[----:B------:R-:W1:Y:S02]  /*107d0*/  @!P0 SYNCS.PHASECHK.TRANS64 P0, [R10+URZ], R5 ;  /* 0x000000050a0085a7 */ /* 0x000e64000800007f */
[----:B-1----:R-:W-:Y:S05]  /*107e0*/  @!P0 BRA `(.L_x_321) ;  /* 0xfffffffc00f08947 */ /* 0x002fea000383ffff */
[----:B------:R-:W-:Y:S05]  /*107f0*/  BRA `(.L_x_333) ;  /* 0xfffffff800fc7947 */ /* 0x000fea000383ffff */
.L_x_322:
[----:B-1----:R1:W2:Y:S02]  /*10800*/  SYNCS.PHASECHK.TRANS64.TRYWAIT P0, [R11+URZ], R6 ;  /* 0x000000060b0075a7 */ /* 0x0022a4000800017f */
[----:B--2---:R-:W-:Y:S05]  /*10810*/  @!P0 NANOSLEEP.SYNCS 0x989680 ;  /* 0x009896800000895d */ /* 0x004fea0003900000 */
[----:B------:R-:W2:Y:S02]  /*10820*/  @!P0 SYNCS.PHASECHK.TRANS64 P0, [R11+URZ], R6 ;  /* 0x000000060b0085a7 */ /* 0x000ea4000800007f */
[----:B--2---:R-:W-:Y:S05]  /*10830*/  @!P0 BRA `(.L_x_322) ;  /* 0xfffffffc00f08947 */ /* 0x004fea000383ffff */
[----:B------:R-:W-:Y:S05]  /*10840*/  BRA `(.L_x_334) ;  /* 0xfffffffc00047947 */ /* 0x000fea000383ffff */
.L_x_335:
[----:B------:R-:W-:-:S00]  /*10850*/  BRA `(.L_x_335) ;  /* 0xfffffffc00fc7947 */ /* 0x000fc0000383ffff */
[----:B------:R-:W-:-:S00]  /*10860*/  NOP ;  /* 0x0000000000007918 */ /* 0x000fc00000000000 */
        /* <DEDUP_REMOVED lines=9> */
.L_x_336:


//--------------------- .nv.shared._ZN7cutlass13device_kernelINS_4gemm6kernel13GemmUniversalIN4cute5tupleIJiiiiEEENS1_10collective13CollectiveMmaINS1_37MainloopSm90TmaGmmaWarpSpecializedFP8ILi5ENS5_IJNS4_1CILi1EEENSA_ILi2EEESB_EEENS1_35KernelTmaWarpSpecializedCooperativeEEENS5_IJNSA_ILi256EEENSA_ILi128EEENSA_ILi64EEEEEENS_12float_e4m3_tENS5_IJlSB_lEEESK_SL_NS4_8TiledMMAINS4_8MMA_AtomIJNS4_4SM904GMMA31MMA_64x128x32_F32E4M3E4M3_SS_TNILNSP_7ScaleInE1ELSR_1EEEEEENS4_6LayoutINS5_IJSC_SB_SB_EEENS5_IJSB_NSA_ILi0EEESW_EEEEENS5_IJNS4_10UnderscoreESZ_SZ_EEEEENS4_23SM90_TMA_LOAD_MULTICASTENS4_14ComposedLayoutINS4_7SwizzleILi2ELi4ELi3EEENS4_18smem_ptr_flag_bitsILi8EEENSU_INS5_IJNSA_ILi8EEESI_EEENS5_IJSI_SB_EEEEEEEvNS4_8identityENS4_13SM90_TMA_LOADES1C_vS1D_EENS_8epilogue10collective6detail29Sm90TmaWarpSpecializedAdapterINS1H_15DefaultEpilogueISK_SL_SL_NS1G_6thread17LinearCombinationISK_Li1EffLNS1L_9ScaleType4KindE0ELNS_15FloatRoundStyleE2ESK_EENS1_15EpilogueDefaultEEEEEvvEEEEvNT_6ParamsE --------------------------
	.section	.nv.shared._ZN7cutlass13device_kernelINS_4gemm6kernel13GemmUniversalIN4cute5tupleIJiiiiEEENS1_10collective13CollectiveMmaINS1_37MainloopSm90TmaGmmaWarpSpecializedFP8ILi5ENS5_IJNS4_1CILi1EEENSA_ILi2EEESB_EEENS1_35KernelTmaWarpSpecializedCooperativeEEENS5_IJNSA_ILi256EEENSA_ILi128EEENSA_ILi64EEEEEENS_12float_e4m3_tENS5_IJlSB_lEEESK_SL_NS4_8TiledMMAINS4_8MMA_AtomIJNS4_4SM904GMMA31MMA_64x128x32_F32E4M3E4M3_SS_TNILNSP_7ScaleInE1ELSR_1EEEEEENS4_6LayoutINS5_IJSC_SB_SB_EEENS5_IJSB_NSA_ILi0EEESW_EEEEENS5_IJNS4_10UnderscoreESZ_SZ_EEEEENS4_23SM90_TMA_LOAD_MULTICASTENS4_14ComposedLayoutINS4_7SwizzleILi2ELi4ELi3EEENS4_18smem_ptr_flag_bitsILi8EEENSU_INS5_IJNSA_ILi8EEESI_EEENS5_IJSI_SB_EEEEEEEvNS4_8identityENS4_13SM90_TMA_LOADES1C_vS1D_EENS_8epilogue10collective6detail29Sm90TmaWarpSpecializedAdapterINS1H_15DefaultEpilogueISK_SL_SL_NS1G_6thread17LinearCombinationISK_Li1EffLNS1L_9ScaleType4KindE0ELNS_15FloatRoundStyleE2ESK_EENS1_15EpilogueDefaultEEEEEvvEEEEvNT_6ParamsE,"aw",@nobits
	.sectionflags	@""
	.align	16
	.zero		1024


//--------------------- .nv.shared.reserved.0     --------------------------
	.section	.nv.shared.reserved.0,"aw",@nobits
	.weak		__nv_reservedSMEM_offset_0_alias
	.size		__nv_reservedSMEM_offset_0_alias, 0, 0
	.other		__nv_reservedSMEM_offset_0_alias,@"STO_CUDA_RESERVED_SHARED STV_DEFAULT"
__nv_reservedSMEM_offset_0_alias:
	.zero		0


//--------------------- .nv.global                --------------------------
	.section	.nv.global,"aw",@nobits
.nv.global:
	.type		_ZN39_INTERNAL_c6edce24_4_k_cu_fef10db5_47654cute1_E,@object
	.size		_ZN39_INTERNAL_c6edce24_4_k_cu_fef10db5_47654cute1_E,(_ZN39_INTERNAL_c6edce24_4_k_cu_fef10db5_47654cuda3std3__45__cpo6cbeginE - _ZN39_INTERNAL_c6edce24_4_k_cu_fef10db5_47654cute1_E)
_ZN39_INTERNAL_c6edce24_4_k_cu_fef10db5_47654cute1_E:
	.zero		1
	.type		_ZN39_INTERNAL_c6edce24_4_k_cu_fef10db5_47654cuda3std3__45__cpo6cbeginE,@object
	.size		_ZN39_INTERNAL_c6edce24_4_k_cu_fef10db5_47654cuda3std3__45__cpo6cbeginE,(_ZN39_INTERNAL_c6edce24_4_k_cu_fef10db5_47654cuda3std3__48in_placeE - _ZN39_INTERNAL_c6edce24_4_k_cu_fef10db5_47654cuda3std3__45__cpo6cbeginE)
_ZN39_INTERNAL_c6edce24_4_k_cu_fef10db5_47654cuda3std3__45__cpo6cbeginE:
	.zero		1
	.type		_ZN39_INTERNAL_c6edce24_4_k_cu_fef10db5_47654cuda3std3__48in_placeE,@object
	.size		_ZN39_INTERNAL_c6edce24_4_k_cu_fef10db5_47654cuda3std3__48in_placeE,(_ZN39_INTERNAL_c6edce24_4_k_cu_fef10db5_47654cuda3std6ranges3__45__cpo9iter_moveE - _ZN39_INTERNAL_c6edce24_4_k_cu_fef10db5_47654cuda3std3__48in_placeE)
_ZN39_INTERNAL_c6edce24_4_k_cu_fef10db5_47654cuda3std3__48in_placeE:
	.zero		1
	.type		_ZN39_INTERNAL_c6edce24_4_k_cu_fef10db5_47654cuda3std6ranges3__45__cpo9iter_moveE,@object
	.size		_ZN39_INTERNAL_c6edce24_4_k_cu_fef10db5_47654cuda3std6ranges3__45__cpo9iter_moveE,(_ZN39_INTERNAL_c6edce24_4_k_cu_fef10db5_47654cuda3std3__45__cpo5beginE - _ZN39_INTERNAL_c6edce24_4_k_cu_fef10db5_47654cuda3std6ranges3__45__cpo9iter_moveE)
_ZN39_INTERNAL_c6edce24_4_k_cu_fef10db5_47654cuda3std6ranges3__45__cpo9iter_moveE:
	.zero		1
	.type		_ZN39_INTERNAL_c6edce24_4_k_cu_fef10db5_47654cuda3std3__45__cpo5beginE,@object
	.size		_ZN39_INTERNAL_c6edce24_4_k_cu_fef10db5_47654cuda3std3__45__cpo5beginE,(_ZN39_INTERNAL_c6edce24_4_k_cu_fef10db5_47654cuda3std3__441_GLOBAL__N__c6edce24_4_k_cu_fef10db5_47656ignoreE - _ZN39_INTERNAL_c6edce24_4_k_cu_fef10db5_47654cuda3std3__45__cpo5beginE)
_ZN39_INTERNAL_c6edce24_4_k_cu_fef10db5_47654cuda3std3__45__cpo5beginE:
	.zero		1
	.type		_ZN39_INTERNAL_c6edce24_4_k_cu_fef10db5_47654cuda3std3__441_GLOBAL__N__c6edce24_4_k_cu_fef10db5_47656ignoreE,@object
	.size		_ZN39_INTERNAL_c6edce24_4_k_cu_fef10db5_47654cuda3std3__441_GLOBAL__N__c6edce24_4_k_cu_fef10db5_47656ignoreE,(_ZN39_INTERNAL_c6edce24_4_k_cu_fef10db5_47654cute7productE - _ZN39_INTERNAL_c6edce24_4_k_cu_fef10db5_47654cuda3std3__441_GLOBAL__N__c6edce24_4_k_cu_fef10db5_47656ignoreE)
_ZN39_INTERNAL_c6edce24_4_k_cu_fef10db5_47654cuda3std3__441_GLOBAL__N__c6edce24_4_k_cu_fef10db5_47656ignoreE:
	.zero		1
	.type		_ZN39_INTERNAL_c6edce24_4_k_cu_fef10db5_47654cute7productE,@object
	.size		_ZN39_INTERNAL_c6edce24_4_k_cu_fef10db5_47654cute7productE,(_ZN39_INTERNAL_c6edce24_4_k_cu_fef10db5_47654cuda3std3__45__cpo3endE - _ZN39_INTERNAL_c6edce24_4_k_cu_fef10db5_47654cute7productE)
_ZN39_INTERNAL_c6edce24_4_k_cu_fef10db5_47654cute7productE:
	.zero		1
	.type		_ZN39_INTERNAL_c6edce24_4_k_cu_fef10db5_47654cuda3std3__45__cpo3endE,@object
	.size		_ZN39_INTERNAL_c6edce24_4_k_cu_fef10db5_47654cuda3std3__45__cpo3endE,(_ZN39_INTERNAL_c6edce24_4_k_cu_fef10db5_47654cuda3std3__419piecewise_constructE - _ZN39_INTERNAL_c6edce24_4_k_cu_fef10db5_47654cuda3std3__45__cpo3endE)
_ZN39_INTERNAL_c6edce24_4_k_cu_fef10db5_47654cuda3std3__45__cpo3endE:
	.zero		1
	.type		_ZN39_INTERNAL_c6edce24_4_k_cu_fef10db5_47654cuda3std3__419piecewise_constructE,@object
	.size		_ZN39_INTERNAL_c6edce24_4_k_cu_fef10db5_47654cuda3std3__419piecewise_constructE,(_ZN39_INTERNAL_c6edce24_4_k_cu_fef10db5_47654cuda3std3__45__cpo4cendE - _ZN39_INTERNAL_c6edce24_4_k_cu_fef10db5_47654cuda3std3__419piecewise_constructE)
_ZN39_INTERNAL_c6edce24_4_k_cu_fef10db5_47654cuda3std3__419piecewise_constructE:
	.zero		1
	.type		_ZN39_INTERNAL_c6edce24_4_k_cu_fef10db5_47654cuda3std3__45__cpo4cendE,@object
	.size		_ZN39_INTERNAL_c6edce24_4_k_cu_fef10db5_47654cuda3std3__45__cpo4cendE,(_ZN39_INTERNAL_c6edce24_4_k_cu_fef10db5_47654cuda3std6ranges3__45__cpo4swapE - _ZN39_INTERNAL_c6edce24_4_k_cu_fef10db5_47654cuda3std3__45__cpo4cendE)
_ZN39_INTERNAL_c6edce24_4_k_cu_fef10db5_47654cuda3std3__45__cpo4cendE:
	.zero		1
	.type		_ZN39_INTERNAL_c6edce24_4_k_cu_fef10db5_47654cuda3std6ranges3__45__cpo4swapE,@object
	.size		_ZN39_INTERNAL_c6edce24_4_k_cu_fef10db5_47654cuda3std6ranges3__45__cpo4swapE,(.L_7 - _ZN39_INTERNAL_c6edce24_4_k_cu_fef10db5_47654cuda3std6ranges3__45__cpo4swapE)
_ZN39_INTERNAL_c6edce24_4_k_cu_fef10db5_47654cuda3std6ranges3__45__cpo4swapE:
	.zero		1
.L_7:


//--------------------- .nv.constant0._ZN7cutlass13device_kernelINS_4gemm6kernel13GemmUniversalIN4cute5tupleIJiiiiEEENS1_10collective13CollectiveMmaINS1_37MainloopSm90TmaGmmaWarpSpecializedFP8ILi5ENS5_IJNS4_1CILi1EEENSA_ILi2EEESB_EEENS1_35KernelTmaWarpSpecializedCooperativeEEENS5_IJNSA_ILi256EEENSA_ILi128EEENSA_ILi64EEEEEENS_12float_e4m3_tENS5_IJlSB_lEEESK_SL_NS4_8TiledMMAINS4_8MMA_AtomIJNS4_4SM904GMMA31MMA_64x128x32_F32E4M3E4M3_SS_TNILNSP_7ScaleInE1ELSR_1EEEEEENS4_6LayoutINS5_IJSC_SB_SB_EEENS5_IJSB_NSA_ILi0EEESW_EEEEENS5_IJNS4_10UnderscoreESZ_SZ_EEEEENS4_23SM90_TMA_LOAD_MULTICASTENS4_14ComposedLayoutINS4_7SwizzleILi2ELi4ELi3EEENS4_18smem_ptr_flag_bitsILi8EEENSU_INS5_IJNSA_ILi8EEESI_EEENS5_IJSI_SB_EEEEEEEvNS4_8identityENS4_13SM90_TMA_LOADES1C_vS1D_EENS_8epilogue10collective6detail29Sm90TmaWarpSpecializedAdapterINS1H_15DefaultEpilogueISK_SL_SL_NS1G_6thread17LinearCombinationISK_Li1EffLNS1L_9ScaleType4KindE0ELNS_15FloatRoundStyleE2ESK_EENS1_15EpilogueDefaultEEEEEvvEEEEvNT_6ParamsE --------------------------
	.section	.nv.constant0._ZN7cutlass13device_kernelINS_4gemm6kernel13GemmUniversalIN4cute5tupleIJiiiiEEENS1_10collective13CollectiveMmaINS1_37MainloopSm90TmaGmmaWarpSpecializedFP8ILi5ENS5_IJNS4_1CILi1EEENSA_ILi2EEESB_EEENS1_35KernelTmaWarpSpecializedCooperativeEEENS5_IJNSA_ILi256EEENSA_ILi128EEENSA_ILi64EEEEEENS_12float_e4m3_tENS5_IJlSB_lEEESK_SL_NS4_8TiledMMAINS4_8MMA_AtomIJNS4_4SM904GMMA31MMA_64x128x32_F32E4M3E4M3_SS_TNILNSP_7ScaleInE1ELSR_1EEEEEENS4_6LayoutINS5_IJSC_SB_SB_EEENS5_IJSB_NSA_ILi0EEESW_EEEEENS5_IJNS4_10UnderscoreESZ_SZ_EEEEENS4_23SM90_TMA_LOAD_MULTICASTENS4_14ComposedLayoutINS4_7SwizzleILi2ELi4ELi3EEENS4_18smem_ptr_flag_bitsILi8EEENSU_INS5_IJNSA_ILi8EEESI_EEENS5_IJSI_SB_EEEEEEEvNS4_8identityENS4_13SM90_TMA_LOADES1C_vS1D_EENS_8epilogue10collective6detail29Sm90TmaWarpSpecializedAdapterINS1H_15DefaultEpilogueISK_SL_SL_NS1G_6thread17LinearCombinationISK_Li1EffLNS1L_9ScaleType4KindE0ELNS_15FloatRoundStyleE2ESK_EENS1_15EpilogueDefaultEEEEEvvEEEEvNT_6ParamsE,"a",@progbits
	.sectionflags	@""
	.align	4
.nv.constant0._ZN7cutlass13device_kernelINS_4gemm6kernel13GemmUniversalIN4cute5tupleIJiiiiEEENS1_10collective13CollectiveMmaINS1_37MainloopSm90TmaGmmaWarpSpecializedFP8ILi5ENS5_IJNS4_1CILi1EEENSA_ILi2EEESB_EEENS1_35KernelTmaWarpSpecializedCooperativeEEENS5_IJNSA_ILi256EEENSA_ILi128EEENSA_ILi64EEEEEENS_12float_e4m3_tENS5_IJlSB_lEEESK_SL_NS4_8TiledMMAINS4_8MMA_AtomIJNS4_4SM904GMMA31MMA_64x128x32_F32E4M3E4M3_SS_TNILNSP_7ScaleInE1ELSR_1EEEEEENS4_6LayoutINS5_IJSC_SB_SB_EEENS5_IJSB_NSA_ILi0EEESW_EEEEENS5_IJNS4_10UnderscoreESZ_SZ_EEEEENS4_23SM90_TMA_LOAD_MULTICASTENS4_14ComposedLayoutINS4_7SwizzleILi2ELi4ELi3EEENS4_18smem_ptr_flag_bitsILi8EEENSU_INS5_IJNSA_ILi8EEESI_EEENS5_IJSI_SB_EEEEEEEvNS4_8identityENS4_13SM90_TMA_LOADES1C_vS1D_EENS_8epilogue10collective6detail29Sm90TmaWarpSpecializedAdapterINS1H_15DefaultEpilogueISK_SL_SL_NS1G_6thread17LinearCombinationISK_Li1EffLNS1L_9ScaleType4KindE0ELNS_15FloatRoundStyleE2ESK_EENS1_15EpilogueDefaultEEEEEvvEEEEvNT_6ParamsE:
	.zero		1664


//--------------------- SYMBOLS --------------------------

	.type		.nv.reservedSmem.offset0,@object
	.size		.nv.reservedSmem.offset0,0x4
